// auto-generated by cutlass_sweep.gemm — config: {"arch": "sm_90", "cluster_m": 1, "cluster_n": 1, "dtype": "bf16", "dtype_b": "bf16", "layout": "nt", "stages": 0, "tile_k": 32, "tile_m": 128, "tile_n": 112}
#include "cutlass/cutlass.h"
#include "cutlass/gemm/collective/collective_builder.hpp"
#include "cutlass/gemm/device/gemm_universal_adapter.h"
#include "cutlass/gemm/kernel/gemm_universal.hpp"
#include "cutlass/epilogue/collective/collective_builder.hpp"

using ElemA = cutlass::bfloat16_t;
using ElemB = cutlass::bfloat16_t;
using ElemCD = cutlass::bfloat16_t;
using Acc  = float;
using TileShape    = cute::Shape<cute::_128, cute::_112, cute::_32>;
using ClusterShape = cute::Shape<cute::_1, cute::_1, cute::_1>;

using CollectiveEpilogue = typename cutlass::epilogue::collective::CollectiveBuilder<
    cutlass::arch::Sm90, cutlass::arch::OpClassTensorOp,
    TileShape, ClusterShape,
    cutlass::epilogue::collective::EpilogueTileAuto,
    Acc, Acc,
    ElemCD, cutlass::layout::RowMajor, 128 / cutlass::sizeof_bits<ElemCD>::value,
    ElemCD, cutlass::layout::RowMajor, 128 / cutlass::sizeof_bits<ElemCD>::value,
    cutlass::epilogue::collective::EpilogueScheduleAuto
  >::CollectiveOp;

using CollectiveMainloop = typename cutlass::gemm::collective::CollectiveBuilder<
    cutlass::arch::Sm90, cutlass::arch::OpClassTensorOp,
    ElemA, cutlass::layout::RowMajor, 128 / cutlass::sizeof_bits<ElemA>::value,
    ElemB, cutlass::layout::ColumnMajor, 128 / cutlass::sizeof_bits<ElemB>::value,
    Acc,
    TileShape, ClusterShape,
    cutlass::gemm::collective::StageCountAutoCarveout<static_cast<int>(sizeof(typename CollectiveEpilogue::SharedStorage))>,
    cutlass::gemm::collective::KernelScheduleAuto
  >::CollectiveOp;

using GemmKernel = cutlass::gemm::kernel::GemmUniversal<
    cute::Shape<int,int,int,int>,
    CollectiveMainloop,
    CollectiveEpilogue
>;
using Gemm = cutlass::gemm::device::GemmUniversalAdapter<GemmKernel>;

// Force the device kernel symbol into the cubin without needing a host main.
auto* _anchor = &cutlass::device_kernel<GemmKernel>;


// ===== COMPILED SASS (sm_90a) =====

	.target	sm_90a

	.elftype	@"ET_EXEC"


//--------------------- .note.nv.tkinfo           --------------------------
	.section	.note.nv.tkinfo,"",@"SHT_NOTE"
	.sectionflags	@"SHF_NOTE_NV_TKINFO"
	.tkinfo
        /*0018*/ 	.word	0x00000002
        /*0030*/ 	.string	""
        /*0030*/ 	.string	"ptxas"
        /*0030*/ 	.string	"Cuda compilation tools, release 13.0, V13.0.88"
        /*0030*/ 	.string	"Build cuda_13.0.r13.0/compiler.36424714_0"
        /*0030*/ 	.string	"-arch sm_90a -m 64 "



//--------------------- .note.nv.cuinfo           --------------------------
	.section	.note.nv.cuinfo,"",@"SHT_NOTE"
	.sectionflags	@"SHF_NOTE_NV_CUINFO"
        /*0018*/ 	.short	0x0002
        /*001a*/ 	.short	0x005a
        /*001c*/ 	.short	0x0082
	.zero		2


//--------------------- .nv.info                  --------------------------
	.section	.nv.info,"",@"SHT_CUDA_INFO"
	.align	4


	//----- nvinfo : EIATTR_REGCOUNT
	.align		4
        /*0000*/ 	.byte	0x04, 0x2f
        /*0002*/ 	.short	(.L_15 - .L_14)
	.align		4
.L_14:
        /*0004*/ 	.word	index@(_ZN7cutlass13device_kernelINS_4gemm6kernel13GemmUniversalIN4cute5tupleIJiiiiEEENS1_10collective13CollectiveMmaINS1_34MainloopSm90TmaGmmaWarpSpecializedILi15ENS5_IJNS4_1CILi1EEESB_SB_EEENS1_35KernelTmaWarpSpecializedCooperativeEEENS5_IJNSA_ILi128EEENSA_ILi112EEENSA_ILi32EEEEEENS_10bfloat16_tENS5_IJlSB_lEEESJ_SK_NS4_8TiledMMAINS4_8MMA_AtomIJNS4_4SM904GMMA27MMA_64x16x16_F32BF16BF16_SSILNSO_5MajorE0ELSQ_0ELNSO_7ScaleInE1ELSR_1EEEEEENS4_6LayoutINS5_IJNSA_ILi2EEESB_SB_EEENS5_IJSB_NSA_ILi0EEESX_EEEEENS5_IJNS4_10UnderscoreES10_S10_EEEEENS4_13SM90_TMA_LOADENS4_14ComposedLayoutINS4_7SwizzleILi2ELi4ELi3EEENS4_18smem_ptr_flag_bitsILi16EEENSU_INS5_IJNSA_ILi8EEESH_EEENS5_IJSH_SB_EEEEEEEvNS4_8identityES13_S1D_vS1E_EENS_8epilogue10collective6detail29Sm90TmaWarpSpecializedAdapterINS1H_15DefaultEpilogueISJ_SK_SK_NS1G_6thread17LinearCombinationISJ_Li1EffLNS1L_9ScaleType4KindE0ELNS_15FloatRoundStyleE2ESJ_EENS1_15EpilogueDefaultEEEEEvvEEEEvNT_6ParamsE)
        /*0008*/ 	.word	0x000000a8


	//----- nvinfo : EIATTR_FRAME_SIZE
	.align		4
.L_15:
        /*000c*/ 	.byte	0x04, 0x11
        /*000e*/ 	.short	(.L_17 - .L_16)
	.align		4
.L_16:
        /*0010*/ 	.word	index@(_ZN7cutlass13device_kernelINS_4gemm6kernel13GemmUniversalIN4cute5tupleIJiiiiEEENS1_10collective13CollectiveMmaINS1_34MainloopSm90TmaGmmaWarpSpecializedILi15ENS5_IJNS4_1CILi1EEESB_SB_EEENS1_35KernelTmaWarpSpecializedCooperativeEEENS5_IJNSA_ILi128EEENSA_ILi112EEENSA_ILi32EEEEEENS_10bfloat16_tENS5_IJlSB_lEEESJ_SK_NS4_8TiledMMAINS4_8MMA_AtomIJNS4_4SM904GMMA27MMA_64x16x16_F32BF16BF16_SSILNSO_5MajorE0ELSQ_0ELNSO_7ScaleInE1ELSR_1EEEEEENS4_6LayoutINS5_IJNSA_ILi2EEESB_SB_EEENS5_IJSB_NSA_ILi0EEESX_EEEEENS5_IJNS4_10UnderscoreES10_S10_EEEEENS4_13SM90_TMA_LOADENS4_14ComposedLayoutINS4_7SwizzleILi2ELi4ELi3EEENS4_18smem_ptr_flag_bitsILi16EEENSU_INS5_IJNSA_ILi8EEESH_EEENS5_IJSH_SB_EEEEEEEvNS4_8identityES13_S1D_vS1E_EENS_8epilogue10collective6detail29Sm90TmaWarpSpecializedAdapterINS1H_15DefaultEpilogueISJ_SK_SK_NS1G_6thread17LinearCombinationISJ_Li1EffLNS1L_9ScaleType4KindE0ELNS_15FloatRoundStyleE2ESJ_EENS1_15EpilogueDefaultEEEEEvvEEEEvNT_6ParamsE)
        /*0014*/ 	.word	0x00000000


	//----- nvinfo : EIATTR_MIN_STACK_SIZE
	.align		4
.L_17:
        /*0018*/ 	.byte	0x04, 0x12
        /*001a*/ 	.short	(.L_19 - .L_18)
	.align		4
.L_18:
        /*001c*/ 	.word	index@(_ZN7cutlass13device_kernelINS_4gemm6kernel13GemmUniversalIN4cute5tupleIJiiiiEEENS1_10collective13CollectiveMmaINS1_34MainloopSm90TmaGmmaWarpSpecializedILi15ENS5_IJNS4_1CILi1EEESB_SB_EEENS1_35KernelTmaWarpSpecializedCooperativeEEENS5_IJNSA_ILi128EEENSA_ILi112EEENSA_ILi32EEEEEENS_10bfloat16_tENS5_IJlSB_lEEESJ_SK_NS4_8TiledMMAINS4_8MMA_AtomIJNS4_4SM904GMMA27MMA_64x16x16_F32BF16BF16_SSILNSO_5MajorE0ELSQ_0ELNSO_7ScaleInE1ELSR_1EEEEEENS4_6LayoutINS5_IJNSA_ILi2EEESB_SB_EEENS5_IJSB_NSA_ILi0EEESX_EEEEENS5_IJNS4_10UnderscoreES10_S10_EEEEENS4_13SM90_TMA_LOADENS4_14ComposedLayoutINS4_7SwizzleILi2ELi4ELi3EEENS4_18smem_ptr_flag_bitsILi16EEENSU_INS5_IJNSA_ILi8EEESH_EEENS5_IJSH_SB_EEEEEEEvNS4_8identityES13_S1D_vS1E_EENS_8epilogue10collective6detail29Sm90TmaWarpSpecializedAdapterINS1H_15DefaultEpilogueISJ_SK_SK_NS1G_6thread17LinearCombinationISJ_Li1EffLNS1L_9ScaleType4KindE0ELNS_15FloatRoundStyleE2ESJ_EENS1_15EpilogueDefaultEEEEEvvEEEEvNT_6ParamsE)
        /*0020*/ 	.word	0x00000000
.L_19:


//--------------------- .nv.compat                --------------------------
	.section	.nv.compat,"",@"SHT_CUDA_COMPAT_INFO"
	.align	4
        /*0000*/ 	.byte	0x02, 0x09, 0x01, 0x00, 0x02, 0x02, 0x04, 0x00, 0x02, 0x05, 0x05, 0x00, 0x03, 0x07, 0x01, 0x01
        /*0010*/ 	.byte	0x02, 0x03, 0x01, 0x00, 0x02, 0x06, 0x01, 0x00, 0x04, 0x0b, 0x08, 0x00, 0x00, 0x00, 0x00, 0x00
        /*0020*/ 	.byte	0x00, 0x00, 0x00, 0x00


//--------------------- .nv.info._ZN7cutlass13device_kernelINS_4gemm6kernel13GemmUniversalIN4cute5tupleIJiiiiEEENS1_10collective13CollectiveMmaINS1_34MainloopSm90TmaGmmaWarpSpecializedILi15ENS5_IJNS4_1CILi1EEESB_SB_EEENS1_35KernelTmaWarpSpecializedCooperativeEEENS5_IJNSA_ILi128EEENSA_ILi112EEENSA_ILi32EEEEEENS_10bfloat16_tENS5_IJlSB_lEEESJ_SK_NS4_8TiledMMAINS4_8MMA_AtomIJNS4_4SM904GMMA27MMA_64x16x16_F32BF16BF16_SSILNSO_5MajorE0ELSQ_0ELNSO_7ScaleInE1ELSR_1EEEEEENS4_6LayoutINS5_IJNSA_ILi2EEESB_SB_EEENS5_IJSB_NSA_ILi0EEESX_EEEEENS5_IJNS4_10UnderscoreES10_S10_EEEEENS4_13SM90_TMA_LOADENS4_14ComposedLayoutINS4_7SwizzleILi2ELi4ELi3EEENS4_18smem_ptr_flag_bitsILi16EEENSU_INS5_IJNSA_ILi8EEESH_EEENS5_IJSH_SB_EEEEEEEvNS4_8identityES13_S1D_vS1E_EENS_8epilogue10collective6detail29Sm90TmaWarpSpecializedAdapterINS1H_15DefaultEpilogueISJ_SK_SK_NS1G_6thread17LinearCombinationISJ_Li1EffLNS1L_9ScaleType4KindE0ELNS_15FloatRoundStyleE2ESJ_EENS1_15EpilogueDefaultEEEEEvvEEEEvNT_6ParamsE --------------------------
	.section	.nv.info._ZN7cutlass13device_kernelINS_4gemm6kernel13GemmUniversalIN4cute5tupleIJiiiiEEENS1_10collective13CollectiveMmaINS1_34MainloopSm90TmaGmmaWarpSpecializedILi15ENS5_IJNS4_1CILi1EEESB_SB_EEENS1_35KernelTmaWarpSpecializedCooperativeEEENS5_IJNSA_ILi128EEENSA_ILi112EEENSA_ILi32EEEEEENS_10bfloat16_tENS5_IJlSB_lEEESJ_SK_NS4_8TiledMMAINS4_8MMA_AtomIJNS4_4SM904GMMA27MMA_64x16x16_F32BF16BF16_SSILNSO_5MajorE0ELSQ_0ELNSO_7ScaleInE1ELSR_1EEEEEENS4_6LayoutINS5_IJNSA_ILi2EEESB_SB_EEENS5_IJSB_NSA_ILi0EEESX_EEEEENS5_IJNS4_10UnderscoreES10_S10_EEEEENS4_13SM90_TMA_LOADENS4_14ComposedLayoutINS4_7SwizzleILi2ELi4ELi3EEENS4_18smem_ptr_flag_bitsILi16EEENSU_INS5_IJNSA_ILi8EEESH_EEENS5_IJSH_SB_EEEEEEEvNS4_8identityES13_S1D_vS1E_EENS_8epilogue10collective6detail29Sm90TmaWarpSpecializedAdapterINS1H_15DefaultEpilogueISJ_SK_SK_NS1G_6thread17LinearCombinationISJ_Li1EffLNS1L_9ScaleType4KindE0ELNS_15FloatRoundStyleE2ESJ_EENS1_15EpilogueDefaultEEEEEvvEEEEvNT_6ParamsE,"",@"SHT_CUDA_INFO"
	.sectionflags	@""
	.align	4


	//----- nvinfo : EIATTR_CUDA_API_VERSION
	.align		4
        /*0000*/ 	.byte	0x04, 0x37
        /*0002*/ 	.short	(.L_21 - .L_20)
.L_20:
        /*0004*/ 	.word	0x00000082


	//----- nvinfo : EIATTR_KPARAM_INFO
	.align		4
.L_21:
        /*0008*/ 	.byte	0x04, 0x17
        /*000a*/ 	.short	(.L_23 - .L_22)
.L_22:
        /*000c*/ 	.word	0x00000000
        /*0010*/ 	.short	0x0000
        /*0012*/ 	.short	0x0070
        /*0014*/ 	.byte	0x00, 0xf0, 0x01, 0x10


	//----- nvinfo : EIATTR_SPARSE_MMA_MASK
	.align		4
.L_23:
        /*0018*/ 	.byte	0x03, 0x50
        /*001a*/ 	.short	0x0000


	//----- nvinfo : EIATTR_MAXREG_COUNT
	.align		4
        /*001c*/ 	.byte	0x03, 0x1b
        /*001e*/ 	.short	0x00a8


	//----- nvinfo : EIATTR_NUM_BARRIERS
	.align		4
        /*0020*/ 	.byte	0x02, 0x4c
        /*0022*/ 	.byte	0x01
	.zero		1


	//----- nvinfo : EIATTR_EXTERNS
	.align		4
        /*0024*/ 	.byte	0x04, 0x0f
        /*0026*/ 	.short	(.L_25 - .L_24)


	//   ....[0]....
	.align		4
.L_24:
        /*0028*/ 	.word	index@(__assertfail)


	//----- nvinfo : EIATTR_MERCURY_ISA_VERSION
	.align		4
.L_25:
        /*002c*/ 	.byte	0x03, 0x5f
        /*002e*/ 	.short	0x0101


	//----- nvinfo : EIATTR_INT_WARP_WIDE_INSTR_OFFSETS
	.align		4
        /*0030*/ 	.byte	0x04, 0x31
        /*0032*/ 	.short	(.L_27 - .L_26)


	//   ....[0]....
.L_26:
        /*0034*/ 	.word	0x00000540


	//   ....[1]....
        /*0038*/ 	.word	0x00000570


	//   ....[2]....
        /*003c*/ 	.word	0x00000650


	//----- nvinfo : EIATTR_COOP_GROUP_MASK_REGIDS
	.align		4
.L_27:
        /*0040*/ 	.byte	0x04, 0x29
        /*0042*/ 	.short	(.L_29 - .L_28)


	//   ....[0]....
.L_28:
        /*0044*/ 	.word	0xffffffff


	//   ....[1]....
        /*0048*/ 	.word	0xffffffff


	//   ....[2]....
        /*004c*/ 	.word	0xffffffff


	//   ....[3]....
        /*0050*/ 	.word	0xffffffff


	//   ....[4]....
        /*0054*/ 	.word	0xffffffff


	//----- nvinfo : EIATTR_COOP_GROUP_INSTR_OFFSETS
	.align		4
.L_29:
        /*0058*/ 	.byte	0x04, 0x28
        /*005a*/ 	.short	(.L_31 - .L_30)


	//   ....[0]....
.L_30:
        /*005c*/ 	.word	0x00000060


	//   ....[1]....
        /*0060*/ 	.word	0x00000070


	//   ....[2]....
        /*0064*/ 	.word	0x00000130


	//   ....[3]....
        /*0068*/ 	.word	0x00000450


	//   ....[4]....
        /*006c*/ 	.word	0x00001100


	//----- nvinfo : EIATTR_REG_RECONFIG
	.align		4
.L_31:
        /*0070*/ 	.byte	0x01, 0x54
	.zero		2


	//----- nvinfo : EIATTR_SYSCALL_OFFSETS
	.align		4
        /*0074*/ 	.byte	0x04, 0x46
        /*0076*/ 	.short	(.L_33 - .L_32)


	//   ....[0]....
.L_32:
        /*0078*/ 	.word	0x000012c0


	//----- nvinfo : EIATTR_MBARRIER_INSTR_OFFSETS
	.align		4
.L_33:
        /*007c*/ 	.byte	0x04, 0x39
        /*007e*/ 	.short	(.L_35 - .L_34)


	//   ....[0]....
.L_34:
        /*0080*/ 	.word	0x00000250
        /*0084*/ 	.word	0x000000ff
        /*0088*/ 	.word	0x00000000
        /*008c*/ 	.short	0x0100
        /*008e*/ 	.byte	0x08
	.zero		1


	//   ....[1]....
        /*0090*/ 	.word	0x00000260
        /*0094*/ 	.word	0x000000ff
        /*0098*/ 	.word	0x00000078
        /*009c*/ 	.short	0x0100
        /*009e*/ 	.byte	0x08
	.zero		1


	//   ....[2]....
        /*00a0*/ 	.word	0x00000270
        /*00a4*/ 	.word	0x000000ff
        /*00a8*/ 	.word	0x00000008
        /*00ac*/ 	.short	0x0100
        /*00ae*/ 	.byte	0x08
	.zero		1


	//   ....[3]....
        /*00b0*/ 	.word	0x00000280
        /*00b4*/ 	.word	0x000000ff
        /*00b8*/ 	.word	0x00000080
        /*00bc*/ 	.short	0x0100
        /*00be*/ 	.byte	0x08
	.zero		1


	//   ....[4]....
        /*00c0*/ 	.word	0x00000290
        /*00c4*/ 	.word	0x000000ff
        /*00c8*/ 	.word	0x00000010
        /*00cc*/ 	.short	0x0100
        /*00ce*/ 	.byte	0x08
	.zero		1


	//   ....[5]....
        /*00d0*/ 	.word	0x000002a0
        /*00d4*/ 	.word	0x000000ff
        /*00d8*/ 	.word	0x00000088
        /*00dc*/ 	.short	0x0100
        /*00de*/ 	.byte	0x08
	.zero		1


	//   ....[6]....
        /*00e0*/ 	.word	0x000002b0
        /*00e4*/ 	.word	0x000000ff
        /*00e8*/ 	.word	0x00000018
        /*00ec*/ 	.short	0x0100
        /*00ee*/ 	.byte	0x08
	.zero		1


	//   ....[7]....
        /*00f0*/ 	.word	0x000002c0
        /*00f4*/ 	.word	0x000000ff
        /*00f8*/ 	.word	0x00000090
        /*00fc*/ 	.short	0x0100
        /*00fe*/ 	.byte	0x08
	.zero		1


	//   ....[8]....
        /*0100*/ 	.word	0x000002d0
        /*0104*/ 	.word	0x000000ff
        /*0108*/ 	.word	0x00000020
        /*010c*/ 	.short	0x0100
        /*010e*/ 	.byte	0x08
	.zero		1


	//   ....[9]....
        /*0110*/ 	.word	0x000002e0
        /*0114*/ 	.word	0x000000ff
        /*0118*/ 	.word	0x00000098
        /*011c*/ 	.short	0x0100
        /*011e*/ 	.byte	0x08
	.zero		1


	//   ....[10]....
        /*0120*/ 	.word	0x000002f0
        /*0124*/ 	.word	0x000000ff
        /*0128*/ 	.word	0x00000028
        /*012c*/ 	.short	0x0100
        /*012e*/ 	.byte	0x08
	.zero		1


	//   ....[11]....
        /*0130*/ 	.word	0x00000300
        /*0134*/ 	.word	0x000000ff
        /*0138*/ 	.word	0x000000a0
        /*013c*/ 	.short	0x0100
        /*013e*/ 	.byte	0x08
	.zero		1


	//   ....[12]....
        /*0140*/ 	.word	0x00000310
        /*0144*/ 	.word	0x000000ff
        /*0148*/ 	.word	0x00000030
        /*014c*/ 	.short	0x0100
        /*014e*/ 	.byte	0x08
	.zero		1


	//   ....[13]....
        /*0150*/ 	.word	0x00000320
        /*0154*/ 	.word	0x000000ff
        /*0158*/ 	.word	0x000000a8
        /*015c*/ 	.short	0x0100
        /*015e*/ 	.byte	0x08
	.zero		1


	//   ....[14]....
        /*0160*/ 	.word	0x00000330
        /*0164*/ 	.word	0x000000ff
        /*0168*/ 	.word	0x00000038
        /*016c*/ 	.short	0x0100
        /*016e*/ 	.byte	0x08
	.zero		1


	//   ....[15]....
        /*0170*/ 	.word	0x00000340
        /*0174*/ 	.word	0x000000ff
        /*0178*/ 	.word	0x000000b0
        /*017c*/ 	.short	0x0100
        /*017e*/ 	.byte	0x08
	.zero		1


	//   ....[16]....
        /*0180*/ 	.word	0x00000350
        /*0184*/ 	.word	0x000000ff
        /*0188*/ 	.word	0x00000040
        /*018c*/ 	.short	0x0100
        /*018e*/ 	.byte	0x08
	.zero		1


	//   ....[17]....
        /*0190*/ 	.word	0x00000360
        /*0194*/ 	.word	0x000000ff
        /*0198*/ 	.word	0x000000b8
        /*019c*/ 	.short	0x0100
        /*019e*/ 	.byte	0x08
	.zero		1


	//   ....[18]....
        /*01a0*/ 	.word	0x00000370
        /*01a4*/ 	.word	0x000000ff
        /*01a8*/ 	.word	0x00000048
        /*01ac*/ 	.short	0x0100
        /*01ae*/ 	.byte	0x08
	.zero		1


	//   ....[19]....
        /*01b0*/ 	.word	0x00000380
        /*01b4*/ 	.word	0x000000ff
        /*01b8*/ 	.word	0x000000c0
        /*01bc*/ 	.short	0x0100
        /*01be*/ 	.byte	0x08
	.zero		1


	//   ....[20]....
        /*01c0*/ 	.word	0x00000390
        /*01c4*/ 	.word	0x000000ff
        /*01c8*/ 	.word	0x00000050
        /*01cc*/ 	.short	0x0100
        /*01ce*/ 	.byte	0x08
	.zero		1


	//   ....[21]....
        /*01d0*/ 	.word	0x000003a0
        /*01d4*/ 	.word	0x000000ff
        /*01d8*/ 	.word	0x000000c8
        /*01dc*/ 	.short	0x0100
        /*01de*/ 	.byte	0x08
	.zero		1


	//   ....[22]....
        /*01e0*/ 	.word	0x000003b0
        /*01e4*/ 	.word	0x000000ff
        /*01e8*/ 	.word	0x00000058
        /*01ec*/ 	.short	0x0100
        /*01ee*/ 	.byte	0x08
	.zero		1


	//   ....[23]....
        /*01f0*/ 	.word	0x000003c0
        /*01f4*/ 	.word	0x000000ff
        /*01f8*/ 	.word	0x000000d0
        /*01fc*/ 	.short	0x0100
        /*01fe*/ 	.byte	0x08
	.zero		1


	//   ....[24]....
        /*0200*/ 	.word	0x000003d0
        /*0204*/ 	.word	0x000000ff
        /*0208*/ 	.word	0x00000060
        /*020c*/ 	.short	0x0100
        /*020e*/ 	.byte	0x08
	.zero		1


	//   ....[25]....
        /*0210*/ 	.word	0x000003e0
        /*0214*/ 	.word	0x000000ff
        /*0218*/ 	.word	0x000000d8
        /*021c*/ 	.short	0x0100
        /*021e*/ 	.byte	0x08
	.zero		1


	//   ....[26]....
        /*0220*/ 	.word	0x000003f0
        /*0224*/ 	.word	0x000000ff
        /*0228*/ 	.word	0x00000068
        /*022c*/ 	.short	0x0100
        /*022e*/ 	.byte	0x08
	.zero		1


	//   ....[27]....
        /*0230*/ 	.word	0x00000400
        /*0234*/ 	.word	0x000000ff
        /*0238*/ 	.word	0x000000e0
        /*023c*/ 	.short	0x0100
        /*023e*/ 	.byte	0x08
	.zero		1


	//   ....[28]....
        /*0240*/ 	.word	0x00000410
        /*0244*/ 	.word	0x000000ff
        /*0248*/ 	.word	0x00000070
        /*024c*/ 	.short	0x0100
        /*024e*/ 	.byte	0x08
	.zero		1


	//   ....[29]....
        /*0250*/ 	.word	0x00000420
        /*0254*/ 	.word	0x000000ff
        /*0258*/ 	.word	0x000000e8
        /*025c*/ 	.short	0x0100
        /*025e*/ 	.byte	0x08
	.zero		1


	//   ....[30]....
        /*0260*/ 	.word	0x000006c0
        /*0264*/ 	.word	0x000000ff
        /*0268*/ 	.word	0x00000100
        /*026c*/ 	.short	0x0100
        /*026e*/ 	.byte	0x06
	.zero		1


	//   ....[31]....
        /*0270*/ 	.word	0x00000720
        /*0274*/ 	.word	0x000000ff
        /*0278*/ 	.word	0x00000108
        /*027c*/ 	.short	0x0100
        /*027e*/ 	.byte	0x06
	.zero		1


	//   ....[32]....
        /*0280*/ 	.word	0x00001340
        /*0284*/ 	.word	0x00000003
        /*0288*/ 	.word	0x00000000
        /*028c*/ 	.short	0x010a
        /*028e*/ 	.byte	0x3f
	.zero		1


	//   ....[33]....
        /*0290*/ 	.word	0x00001380
        /*0294*/ 	.word	0x00000003
        /*0298*/ 	.word	0x00000000
        /*029c*/ 	.short	0x010a
        /*029e*/ 	.byte	0x3f
	.zero		1


	//   ....[34]....
        /*02a0*/ 	.word	0x00001ae0
        /*02a4*/ 	.word	0x000000ff
        /*02a8*/ 	.word	0x00000000
        /*02ac*/ 	.short	0x010a
        /*02ae*/ 	.byte	0x08
	.zero		1


	//   ....[35]....
        /*02b0*/ 	.word	0x00001b20
        /*02b4*/ 	.word	0x000000ff
        /*02b8*/ 	.word	0x00000000
        /*02bc*/ 	.short	0x010a
        /*02be*/ 	.byte	0x08
	.zero		1


	//   ....[36]....
        /*02c0*/ 	.word	0x00002120
        /*02c4*/ 	.word	0x000000ff
        /*02c8*/ 	.word	0x00000000
        /*02cc*/ 	.short	0x0101
        /*02ce*/ 	.byte	0x08
	.zero		1


	//   ....[37]....
        /*02d0*/ 	.word	0x000022d0
        /*02d4*/ 	.word	0x00000000
        /*02d8*/ 	.word	0x00000000
        /*02dc*/ 	.short	0x0101
        /*02de*/ 	.byte	0x3f
	.zero		1


	//   ....[38]....
        /*02e0*/ 	.word	0x00006ee0
        /*02e4*/ 	.word	0x0000000e
        /*02e8*/ 	.word	0x00000078
        /*02ec*/ 	.short	0x010a
        /*02ee*/ 	.byte	0x3f
	.zero		1


	//   ....[39]....
        /*02f0*/ 	.word	0x00007260
        /*02f4*/ 	.word	0x00000006
        /*02f8*/ 	.word	0x00000108
        /*02fc*/ 	.short	0x0101
        /*02fe*/ 	.byte	0x3f
	.zero		1


	//   ....[40]....
        /*0300*/ 	.word	0x00007990
        /*0304*/ 	.word	0x00000007
        /*0308*/ 	.word	0x00000000
        /*030c*/ 	.short	0x010a
        /*030e*/ 	.byte	0x3f
	.zero		1


	//   ....[41]....
        /*0310*/ 	.word	0x00007a10
        /*0314*/ 	.word	0x00000009
        /*0318*/ 	.word	0x00000000
        /*031c*/ 	.short	0x010a
        /*031e*/ 	.byte	0x3f
	.zero		1


	//   ....[42]....
        /*0320*/ 	.word	0x00007aa0
        /*0324*/ 	.word	0x00000006
        /*0328*/ 	.word	0x00000000
        /*032c*/ 	.short	0x010a
        /*032e*/ 	.byte	0x3f
	.zero		1


	//   ....[43]....
        /*0330*/ 	.word	0x00007b30
        /*0334*/ 	.word	0x00000009
        /*0338*/ 	.word	0x00000000
        /*033c*/ 	.short	0x010a
        /*033e*/ 	.byte	0x3f
	.zero		1


	//   ....[44]....
        /*0340*/ 	.word	0x00007bc0
        /*0344*/ 	.word	0x00000006
        /*0348*/ 	.word	0x00000000
        /*034c*/ 	.short	0x010a
        /*034e*/ 	.byte	0x3f
	.zero		1


	//   ....[45]....
        /*0350*/ 	.word	0x00007c50
        /*0354*/ 	.word	0x00000009
        /*0358*/ 	.word	0x00000000
        /*035c*/ 	.short	0x010a
        /*035e*/ 	.byte	0x3f
	.zero		1


	//   ....[46]....
        /*0360*/ 	.word	0x00007ce0
        /*0364*/ 	.word	0x00000006
        /*0368*/ 	.word	0x00000000
        /*036c*/ 	.short	0x010a
        /*036e*/ 	.byte	0x3f
	.zero		1


	//   ....[47]....
        /*0370*/ 	.word	0x00007d70
        /*0374*/ 	.word	0x00000009
        /*0378*/ 	.word	0x00000000
        /*037c*/ 	.short	0x010a
        /*037e*/ 	.byte	0x3f
	.zero		1


	//   ....[48]....
        /*0380*/ 	.word	0x00007e00
        /*0384*/ 	.word	0x00000006
        /*0388*/ 	.word	0x00000000
        /*038c*/ 	.short	0x010a
        /*038e*/ 	.byte	0x3f
	.zero		1


	//   ....[49]....
        /*0390*/ 	.word	0x00007e90
        /*0394*/ 	.word	0x00000009
        /*0398*/ 	.word	0x00000000
        /*039c*/ 	.short	0x010a
        /*039e*/ 	.byte	0x3f
	.zero		1


	//   ....[50]....
        /*03a0*/ 	.word	0x00007f20
        /*03a4*/ 	.word	0x00000006
        /*03a8*/ 	.word	0x00000000
        /*03ac*/ 	.short	0x010a
        /*03ae*/ 	.byte	0x3f
	.zero		1


	//   ....[51]....
        /*03b0*/ 	.word	0x00007fb0
        /*03b4*/ 	.word	0x00000009
        /*03b8*/ 	.word	0x00000000
        /*03bc*/ 	.short	0x010a
        /*03be*/ 	.byte	0x3f
	.zero		1


	//   ....[52]....
        /*03c0*/ 	.word	0x00008040
        /*03c4*/ 	.word	0x00000006
        /*03c8*/ 	.word	0x00000000
        /*03cc*/ 	.short	0x010a
        /*03ce*/ 	.byte	0x3f
	.zero		1


	//   ....[53]....
        /*03d0*/ 	.word	0x000080d0
        /*03d4*/ 	.word	0x00000009
        /*03d8*/ 	.word	0x00000000
        /*03dc*/ 	.short	0x010a
        /*03de*/ 	.byte	0x3f
	.zero		1


	//   ....[54]....
        /*03e0*/ 	.word	0x00008160
        /*03e4*/ 	.word	0x00000003
        /*03e8*/ 	.word	0x00000000
        /*03ec*/ 	.short	0x010a
        /*03ee*/ 	.byte	0x3f
	.zero		1


	//   ....[55]....
        /*03f0*/ 	.word	0x000081c0
        /*03f4*/ 	.word	0x00000003
        /*03f8*/ 	.word	0x00000000
        /*03fc*/ 	.short	0x010a
        /*03fe*/ 	.byte	0x3f
	.zero		1


	//   ....[56]....
        /*0400*/ 	.word	0x00008220
        /*0404*/ 	.word	0x00000005
        /*0408*/ 	.word	0x00000000
        /*040c*/ 	.short	0x010a
        /*040e*/ 	.byte	0x3f
	.zero		1


	//   ....[57]....
        /*0410*/ 	.word	0x000082f0
        /*0414*/ 	.word	0x0000000e
        /*0418*/ 	.word	0x00000078
        /*041c*/ 	.short	0x010a
        /*041e*/ 	.byte	0x3f
	.zero		1


	//   ....[58]....
        /*0420*/ 	.word	0x000083c0
        /*0424*/ 	.word	0x00000007
        /*0428*/ 	.word	0x00000000
        /*042c*/ 	.short	0x010a
        /*042e*/ 	.byte	0x3f
	.zero		1


	//   ....[59]....
        /*0430*/ 	.word	0x00008410
        /*0434*/ 	.word	0x00000009
        /*0438*/ 	.word	0x00000000
        /*043c*/ 	.short	0x010a
        /*043e*/ 	.byte	0x3f
	.zero		1


	//   ....[60]....
        /*0440*/ 	.word	0x00008460
        /*0444*/ 	.word	0x00000006
        /*0448*/ 	.word	0x00000000
        /*044c*/ 	.short	0x010a
        /*044e*/ 	.byte	0x3f
	.zero		1


	//   ....[61]....
        /*0450*/ 	.word	0x000084b0
        /*0454*/ 	.word	0x00000009
        /*0458*/ 	.word	0x00000000
        /*045c*/ 	.short	0x010a
        /*045e*/ 	.byte	0x3f
	.zero		1


	//   ....[62]....
        /*0460*/ 	.word	0x00008500
        /*0464*/ 	.word	0x00000006
        /*0468*/ 	.word	0x00000000
        /*046c*/ 	.short	0x010a
        /*046e*/ 	.byte	0x3f
	.zero		1


	//   ....[63]....
        /*0470*/ 	.word	0x00008550
        /*0474*/ 	.word	0x00000009
        /*0478*/ 	.word	0x00000000
        /*047c*/ 	.short	0x010a
        /*047e*/ 	.byte	0x3f
	.zero		1


	//   ....[64]....
        /*0480*/ 	.word	0x000085a0
        /*0484*/ 	.word	0x00000006
        /*0488*/ 	.word	0x00000000
        /*048c*/ 	.short	0x010a
        /*048e*/ 	.byte	0x3f
	.zero		1


	//   ....[65]....
        /*0490*/ 	.word	0x000085f0
        /*0494*/ 	.word	0x00000009
        /*0498*/ 	.word	0x00000000
        /*049c*/ 	.short	0x010a
        /*049e*/ 	.byte	0x3f
	.zero		1


	//   ....[66]....
        /*04a0*/ 	.word	0x00008640
        /*04a4*/ 	.word	0x00000006
        /*04a8*/ 	.word	0x00000000
        /*04ac*/ 	.short	0x010a
        /*04ae*/ 	.byte	0x3f
	.zero		1


	//   ....[67]....
        /*04b0*/ 	.word	0x00008690
        /*04b4*/ 	.word	0x00000009
        /*04b8*/ 	.word	0x00000000
        /*04bc*/ 	.short	0x010a
        /*04be*/ 	.byte	0x3f
	.zero		1


	//   ....[68]....
        /*04c0*/ 	.word	0x000086e0
        /*04c4*/ 	.word	0x00000006
        /*04c8*/ 	.word	0x00000000
        /*04cc*/ 	.short	0x010a
        /*04ce*/ 	.byte	0x3f
	.zero		1


	//   ....[69]....
        /*04d0*/ 	.word	0x00008730
        /*04d4*/ 	.word	0x00000009
        /*04d8*/ 	.word	0x00000000
        /*04dc*/ 	.short	0x010a
        /*04de*/ 	.byte	0x3f
	.zero		1


	//   ....[70]....
        /*04e0*/ 	.word	0x00008780
        /*04e4*/ 	.word	0x00000006
        /*04e8*/ 	.word	0x00000000
        /*04ec*/ 	.short	0x010a
        /*04ee*/ 	.byte	0x3f
	.zero		1


	//   ....[71]....
        /*04f0*/ 	.word	0x000087d0
        /*04f4*/ 	.word	0x00000009
        /*04f8*/ 	.word	0x00000000
        /*04fc*/ 	.short	0x010a
        /*04fe*/ 	.byte	0x3f
	.zero		1


	//----- nvinfo : EIATTR_NUM_MBARRIERS
	.align		4
.L_35:
        /*0500*/ 	.byte	0x03, 0x38
        /*0502*/ 	.short	0x0020


	//----- nvinfo : EIATTR_EXIT_INSTR_OFFSETS
	.align		4
        /*0504*/ 	.byte	0x04, 0x1c
        /*0506*/ 	.short	(.L_37 - .L_36)


	//   ....[0]....
.L_36:
        /*0508*/ 	.word	0x00000770


	//   ....[1]....
        /*050c*/ 	.word	0x00001030


	//   ....[2]....
        /*0510*/ 	.word	0x00006550


	//   ....[3]....
        /*0514*/ 	.word	0x00006b80


	//   ....[4]....
        /*0518*/ 	.word	0x000081b0


	//----- nvinfo : EIATTR_MAX_THREADS
	.align		4
.L_37:
        /*051c*/ 	.byte	0x04, 0x05
        /*051e*/ 	.short	(.L_39 - .L_38)
.L_38:
        /*0520*/ 	.word	0x00000180
        /*0524*/ 	.word	0x00000001
        /*0528*/ 	.word	0x00000001


	//----- nvinfo : EIATTR_CRS_STACK_SIZE
	.align		4
.L_39:
        /*052c*/ 	.byte	0x04, 0x1e
        /*052e*/ 	.short	(.L_41 - .L_40)
.L_40:
        /*0530*/ 	.word	0x00000000


	//----- nvinfo : EIATTR_CBANK_PARAM_SIZE
	.align		4
.L_41:
        /*0534*/ 	.byte	0x03, 0x19
        /*0536*/ 	.short	0x0470


	//----- nvinfo : EIATTR_PARAM_CBANK
	.align		4
        /*0538*/ 	.byte	0x04, 0x0a
        /*053a*/ 	.short	(.L_43 - .L_42)
	.align		4
.L_42:
        /*053c*/ 	.word	index@(.nv.constant0._ZN7cutlass13device_kernelINS_4gemm6kernel13GemmUniversalIN4cute5tupleIJiiiiEEENS1_10collective13CollectiveMmaINS1_34MainloopSm90TmaGmmaWarpSpecializedILi15ENS5_IJNS4_1CILi1EEESB_SB_EEENS1_35KernelTmaWarpSpecializedCooperativeEEENS5_IJNSA_ILi128EEENSA_ILi112EEENSA_ILi32EEEEEENS_10bfloat16_tENS5_IJlSB_lEEESJ_SK_NS4_8TiledMMAINS4_8MMA_AtomIJNS4_4SM904GMMA27MMA_64x16x16_F32BF16BF16_SSILNSO_5MajorE0ELSQ_0ELNSO_7ScaleInE1ELSR_1EEEEEENS4_6LayoutINS5_IJNSA_ILi2EEESB_SB_EEENS5_IJSB_NSA_ILi0EEESX_EEEEENS5_IJNS4_10UnderscoreES10_S10_EEEEENS4_13SM90_TMA_LOADENS4_14ComposedLayoutINS4_7SwizzleILi2ELi4ELi3EEENS4_18smem_ptr_flag_bitsILi16EEENSU_INS5_IJNSA_ILi8EEESH_EEENS5_IJSH_SB_EEEEEEEvNS4_8identityES13_S1D_vS1E_EENS_8epilogue10collective6detail29Sm90TmaWarpSpecializedAdapterINS1H_15DefaultEpilogueISJ_SK_SK_NS1G_6thread17LinearCombinationISJ_Li1EffLNS1L_9ScaleType4KindE0ELNS_15FloatRoundStyleE2ESJ_EENS1_15EpilogueDefaultEEEEEvvEEEEvNT_6ParamsE)
        /*0540*/ 	.short	0x0210
        /*0542*/ 	.short	0x0470


	//----- nvinfo : EIATTR_SW_WAR
	.align		4
.L_43:
        /*0544*/ 	.byte	0x04, 0x36
        /*0546*/ 	.short	(.L_45 - .L_44)
.L_44:
        /*0548*/ 	.word	0x00000008
.L_45:


//--------------------- .nv.callgraph             --------------------------
	.section	.nv.callgraph,"",@"SHT_CUDA_CALLGRAPH"
	.align	4
	.sectionentsize	8
	.align		4
        /*0000*/ 	.word	0x00000000
	.align		4
        /*0004*/ 	.word	0xffffffff
	.align		4
        /*0008*/ 	.word	index@(_ZN7cutlass13device_kernelINS_4gemm6kernel13GemmUniversalIN4cute5tupleIJiiiiEEENS1_10collective13CollectiveMmaINS1_34MainloopSm90TmaGmmaWarpSpecializedILi15ENS5_IJNS4_1CILi1EEESB_SB_EEENS1_35KernelTmaWarpSpecializedCooperativeEEENS5_IJNSA_ILi128EEENSA_ILi112EEENSA_ILi32EEEEEENS_10bfloat16_tENS5_IJlSB_lEEESJ_SK_NS4_8TiledMMAINS4_8MMA_AtomIJNS4_4SM904GMMA27MMA_64x16x16_F32BF16BF16_SSILNSO_5MajorE0ELSQ_0ELNSO_7ScaleInE1ELSR_1EEEEEENS4_6LayoutINS5_IJNSA_ILi2EEESB_SB_EEENS5_IJSB_NSA_ILi0EEESX_EEEEENS5_IJNS4_10UnderscoreES10_S10_EEEEENS4_13SM90_TMA_LOADENS4_14ComposedLayoutINS4_7SwizzleILi2ELi4ELi3EEENS4_18smem_ptr_flag_bitsILi16EEENSU_INS5_IJNSA_ILi8EEESH_EEENS5_IJSH_SB_EEEEEEEvNS4_8identityES13_S1D_vS1E_EENS_8epilogue10collective6detail29Sm90TmaWarpSpecializedAdapterINS1H_15DefaultEpilogueISJ_SK_SK_NS1G_6thread17LinearCombinationISJ_Li1EffLNS1L_9ScaleType4KindE0ELNS_15FloatRoundStyleE2ESJ_EENS1_15EpilogueDefaultEEEEEvvEEEEvNT_6ParamsE)
	.align		4
        /*000c*/ 	.word	index@(__assertfail)
	.align		4
        /*0010*/ 	.word	0x00000000
	.align		4
        /*0014*/ 	.word	0xfffffffe
	.align		4
        /*0018*/ 	.word	0x00000000
	.align		4
        /*001c*/ 	.word	0xfffffffd
	.align		4
        /*0020*/ 	.word	0x00000000
	.align		4
        /*0024*/ 	.word	0xfffffffc


//--------------------- .nv.constant4             --------------------------
	.section	.nv.constant4,"a",@progbits
	.align	8
	.align		8
.nv.constant4:
        /*0000*/ 	.dword	__assertfail
	.align		8
        /*0008*/ 	.dword	__unnamed_1
	.align		8
        /*0010*/ 	.dword	_ZN40_INTERNAL_e54f2fef_4_k_cu_4a494d7c_159824cuda3std3__45__cpo5beginE
	.align		8
        /*0018*/ 	.dword	_ZN40_INTERNAL_e54f2fef_4_k_cu_4a494d7c_159824cuda3std3__45__cpo3endE
	.align		8
        /*0020*/ 	.dword	_ZN40_INTERNAL_e54f2fef_4_k_cu_4a494d7c_159824cuda3std3__45__cpo6cbeginE
	.align		8
        /*0028*/ 	.dword	_ZN40_INTERNAL_e54f2fef_4_k_cu_4a494d7c_159824cuda3std3__45__cpo4cendE
	.align		8
        /*0030*/ 	.dword	_ZN40_INTERNAL_e54f2fef_4_k_cu_4a494d7c_159824cuda3std3__442_GLOBAL__N__e54f2fef_4_k_cu_4a494d7c_159826ignoreE
	.align		8
        /*0038*/ 	.dword	_ZN40_INTERNAL_e54f2fef_4_k_cu_4a494d7c_159824cuda3std3__419piecewise_constructE
	.align		8
        /*0040*/ 	.dword	_ZN40_INTERNAL_e54f2fef_4_k_cu_4a494d7c_159824cuda3std3__48in_placeE
	.align		8
        /*0048*/ 	.dword	_ZN40_INTERNAL_e54f2fef_4_k_cu_4a494d7c_159824cuda3std6ranges3__45__cpo4swapE
	.align		8
        /*0050*/ 	.dword	_ZN40_INTERNAL_e54f2fef_4_k_cu_4a494d7c_159824cuda3std6ranges3__45__cpo9iter_moveE
	.align		8
        /*0058*/ 	.dword	_ZN40_INTERNAL_e54f2fef_4_k_cu_4a494d7c_159824cute7productE
	.align		8
        /*0060*/ 	.dword	_ZN40_INTERNAL_e54f2fef_4_k_cu_4a494d7c_159824cute1_E
	.align		8
        /*0068*/ 	.dword	$str$22
	.align		8
        /*0070*/ 	.dword	$str$23


//--------------------- .text._ZN7cutlass13device_kernelINS_4gemm6kernel13GemmUniversalIN4cute5tupleIJiiiiEEENS1_10collective13CollectiveMmaINS1_34MainloopSm90TmaGmmaWarpSpecializedILi15ENS5_IJNS4_1CILi1EEESB_SB_EEENS1_35KernelTmaWarpSpecializedCooperativeEEENS5_IJNSA_ILi128EEENSA_ILi112EEENSA_ILi32EEEEEENS_10bfloat16_tENS5_IJlSB_lEEESJ_SK_NS4_8TiledMMAINS4_8MMA_AtomIJNS4_4SM904GMMA27MMA_64x16x16_F32BF16BF16_SSILNSO_5MajorE0ELSQ_0ELNSO_7ScaleInE1ELSR_1EEEEEENS4_6LayoutINS5_IJNSA_ILi2EEESB_SB_EEENS5_IJSB_NSA_ILi0EEESX_EEEEENS5_IJNS4_10UnderscoreES10_S10_EEEEENS4_13SM90_TMA_LOADENS4_14ComposedLayoutINS4_7SwizzleILi2ELi4ELi3EEENS4_18smem_ptr_flag_bitsILi16EEENSU_INS5_IJNSA_ILi8EEESH_EEENS5_IJSH_SB_EEEEEEEvNS4_8identityES13_S1D_vS1E_EENS_8epilogue10collective6detail29Sm90TmaWarpSpecializedAdapterINS1H_15DefaultEpilogueISJ_SK_SK_NS1G_6thread17LinearCombinationISJ_Li1EffLNS1L_9ScaleType4KindE0ELNS_15FloatRoundStyleE2ESJ_EENS1_15EpilogueDefaultEEEEEvvEEEEvNT_6ParamsE --------------------------
	.section	.text._ZN7cutlass13device_kernelINS_4gemm6kernel13GemmUniversalIN4cute5tupleIJiiiiEEENS1_10collective13CollectiveMmaINS1_34MainloopSm90TmaGmmaWarpSpecializedILi15ENS5_IJNS4_1CILi1EEESB_SB_EEENS1_35KernelTmaWarpSpecializedCooperativeEEENS5_IJNSA_ILi128EEENSA_ILi112EEENSA_ILi32EEEEEENS_10bfloat16_tENS5_IJlSB_lEEESJ_SK_NS4_8TiledMMAINS4_8MMA_AtomIJNS4_4SM904GMMA27MMA_64x16x16_F32BF16BF16_SSILNSO_5MajorE0ELSQ_0ELNSO_7ScaleInE1ELSR_1EEEEEENS4_6LayoutINS5_IJNSA_ILi2EEESB_SB_EEENS5_IJSB_NSA_ILi0EEESX_EEEEENS5_IJNS4_10UnderscoreES10_S10_EEEEENS4_13SM90_TMA_LOADENS4_14ComposedLayoutINS4_7SwizzleILi2ELi4ELi3EEENS4_18smem_ptr_flag_bitsILi16EEENSU_INS5_IJNSA_ILi8EEESH_EEENS5_IJSH_SB_EEEEEEEvNS4_8identityES13_S1D_vS1E_EENS_8epilogue10collective6detail29Sm90TmaWarpSpecializedAdapterINS1H_15DefaultEpilogueISJ_SK_SK_NS1G_6thread17LinearCombinationISJ_Li1EffLNS1L_9ScaleType4KindE0ELNS_15FloatRoundStyleE2ESJ_EENS1_15EpilogueDefaultEEEEEvvEEEEvNT_6ParamsE,"ax",@progbits
	.align	128
.text._ZN7cutlass13device_kernelINS_4gemm6kernel13GemmUniversalIN4cute5tupleIJiiiiEEENS1_10collective13CollectiveMmaINS1_34MainloopSm90TmaGmmaWarpSpecializedILi15ENS5_IJNS4_1CILi1EEESB_SB_EEENS1_35KernelTmaWarpSpecializedCooperativeEEENS5_IJNSA_ILi128EEENSA_ILi112EEENSA_ILi32EEEEEENS_10bfloat16_tENS5_IJlSB_lEEESJ_SK_NS4_8TiledMMAINS4_8MMA_AtomIJNS4_4SM904GMMA27MMA_64x16x16_F32BF16BF16_SSILNSO_5MajorE0ELSQ_0ELNSO_7ScaleInE1ELSR_1EEEEEENS4_6LayoutINS5_IJNSA_ILi2EEESB_SB_EEENS5_IJSB_NSA_ILi0EEESX_EEEEENS5_IJNS4_10UnderscoreES10_S10_EEEEENS4_13SM90_TMA_LOADENS4_14ComposedLayoutINS4_7SwizzleILi2ELi4ELi3EEENS4_18smem_ptr_flag_bitsILi16EEENSU_INS5_IJNSA_ILi8EEESH_EEENS5_IJSH_SB_EEEEEEEvNS4_8identityES13_S1D_vS1E_EENS_8epilogue10collective6detail29Sm90TmaWarpSpecializedAdapterINS1H_15DefaultEpilogueISJ_SK_SK_NS1G_6thread17LinearCombinationISJ_Li1EffLNS1L_9ScaleType4KindE0ELNS_15FloatRoundStyleE2ESJ_EENS1_15EpilogueDefaultEEEEEvvEEEEvNT_6ParamsE:
        .type           _ZN7cutlass13device_kernelINS_4gemm6kernel13GemmUniversalIN4cute5tupleIJiiiiEEENS1_10collective13CollectiveMmaINS1_34MainloopSm90TmaGmmaWarpSpecializedILi15ENS5_IJNS4_1CILi1EEESB_SB_EEENS1_35KernelTmaWarpSpecializedCooperativeEEENS5_IJNSA_ILi128EEENSA_ILi112EEENSA_ILi32EEEEEENS_10bfloat16_tENS5_IJlSB_lEEESJ_SK_NS4_8TiledMMAINS4_8MMA_AtomIJNS4_4SM904GMMA27MMA_64x16x16_F32BF16BF16_SSILNSO_5MajorE0ELSQ_0ELNSO_7ScaleInE1ELSR_1EEEEEENS4_6LayoutINS5_IJNSA_ILi2EEESB_SB_EEENS5_IJSB_NSA_ILi0EEESX_EEEEENS5_IJNS4_10UnderscoreES10_S10_EEEEENS4_13SM90_TMA_LOADENS4_14ComposedLayoutINS4_7SwizzleILi2ELi4ELi3EEENS4_18smem_ptr_flag_bitsILi16EEENSU_INS5_IJNSA_ILi8EEESH_EEENS5_IJSH_SB_EEEEEEEvNS4_8identityES13_S1D_vS1E_EENS_8epilogue10collective6detail29Sm90TmaWarpSpecializedAdapterINS1H_15DefaultEpilogueISJ_SK_SK_NS1G_6thread17LinearCombinationISJ_Li1EffLNS1L_9ScaleType4KindE0ELNS_15FloatRoundStyleE2ESJ_EENS1_15EpilogueDefaultEEEEEvvEEEEvNT_6ParamsE,@function
        .size           _ZN7cutlass13device_kernelINS_4gemm6kernel13GemmUniversalIN4cute5tupleIJiiiiEEENS1_10collective13CollectiveMmaINS1_34MainloopSm90TmaGmmaWarpSpecializedILi15ENS5_IJNS4_1CILi1EEESB_SB_EEENS1_35KernelTmaWarpSpecializedCooperativeEEENS5_IJNSA_ILi128EEENSA_ILi112EEENSA_ILi32EEEEEENS_10bfloat16_tENS5_IJlSB_lEEESJ_SK_NS4_8TiledMMAINS4_8MMA_AtomIJNS4_4SM904GMMA27MMA_64x16x16_F32BF16BF16_SSILNSO_5MajorE0ELSQ_0ELNSO_7ScaleInE1ELSR_1EEEEEENS4_6LayoutINS5_IJNSA_ILi2EEESB_SB_EEENS5_IJSB_NSA_ILi0EEESX_EEEEENS5_IJNS4_10UnderscoreES10_S10_EEEEENS4_13SM90_TMA_LOADENS4_14ComposedLayoutINS4_7SwizzleILi2ELi4ELi3EEENS4_18smem_ptr_flag_bitsILi16EEENSU_INS5_IJNSA_ILi8EEESH_EEENS5_IJSH_SB_EEEEEEEvNS4_8identityES13_S1D_vS1E_EENS_8epilogue10collective6detail29Sm90TmaWarpSpecializedAdapterINS1H_15DefaultEpilogueISJ_SK_SK_NS1G_6thread17LinearCombinationISJ_Li1EffLNS1L_9ScaleType4KindE0ELNS_15FloatRoundStyleE2ESJ_EENS1_15EpilogueDefaultEEEEEvvEEEEvNT_6ParamsE,(.L_x_201 - _ZN7cutlass13device_kernelINS_4gemm6kernel13GemmUniversalIN4cute5tupleIJiiiiEEENS1_10collective13CollectiveMmaINS1_34MainloopSm90TmaGmmaWarpSpecializedILi15ENS5_IJNS4_1CILi1EEESB_SB_EEENS1_35KernelTmaWarpSpecializedCooperativeEEENS5_IJNSA_ILi128EEENSA_ILi112EEENSA_ILi32EEEEEENS_10bfloat16_tENS5_IJlSB_lEEESJ_SK_NS4_8TiledMMAINS4_8MMA_AtomIJNS4_4SM904GMMA27MMA_64x16x16_F32BF16BF16_SSILNSO_5MajorE0ELSQ_0ELNSO_7ScaleInE1ELSR_1EEEEEENS4_6LayoutINS5_IJNSA_ILi2EEESB_SB_EEENS5_IJSB_NSA_ILi0EEESX_EEEEENS5_IJNS4_10UnderscoreES10_S10_EEEEENS4_13SM90_TMA_LOADENS4_14ComposedLayoutINS4_7SwizzleILi2ELi4ELi3EEENS4_18smem_ptr_flag_bitsILi16EEENSU_INS5_IJNSA_ILi8EEESH_EEENS5_IJSH_SB_EEEEEEEvNS4_8identityES13_S1D_vS1E_EENS_8epilogue10collective6detail29Sm90TmaWarpSpecializedAdapterINS1H_15DefaultEpilogueISJ_SK_SK_NS1G_6thread17LinearCombinationISJ_Li1EffLNS1L_9ScaleType4KindE0ELNS_15FloatRoundStyleE2ESJ_EENS1_15EpilogueDefaultEEEEEvvEEEEvNT_6ParamsE)
        .other          _ZN7cutlass13device_kernelINS_4gemm6kernel13GemmUniversalIN4cute5tupleIJiiiiEEENS1_10collective13CollectiveMmaINS1_34MainloopSm90TmaGmmaWarpSpecializedILi15ENS5_IJNS4_1CILi1EEESB_SB_EEENS1_35KernelTmaWarpSpecializedCooperativeEEENS5_IJNSA_ILi128EEENSA_ILi112EEENSA_ILi32EEEEEENS_10bfloat16_tENS5_IJlSB_lEEESJ_SK_NS4_8TiledMMAINS4_8MMA_AtomIJNS4_4SM904GMMA27MMA_64x16x16_F32BF16BF16_SSILNSO_5MajorE0ELSQ_0ELNSO_7ScaleInE1ELSR_1EEEEEENS4_6LayoutINS5_IJNSA_ILi2EEESB_SB_EEENS5_IJSB_NSA_ILi0EEESX_EEEEENS5_IJNS4_10UnderscoreES10_S10_EEEEENS4_13SM90_TMA_LOADENS4_14ComposedLayoutINS4_7SwizzleILi2ELi4ELi3EEENS4_18smem_ptr_flag_bitsILi16EEENSU_INS5_IJNSA_ILi8EEESH_EEENS5_IJSH_SB_EEEEEEEvNS4_8identityES13_S1D_vS1E_EENS_8epilogue10collective6detail29Sm90TmaWarpSpecializedAdapterINS1H_15DefaultEpilogueISJ_SK_SK_NS1G_6thread17LinearCombinationISJ_Li1EffLNS1L_9ScaleType4KindE0ELNS_15FloatRoundStyleE2ESJ_EENS1_15EpilogueDefaultEEEEEvvEEEEvNT_6ParamsE,@"STO_CUDA_ENTRY STV_DEFAULT"
_ZN7cutlass13device_kernelINS_4gemm6kernel13GemmUniversalIN4cute5tupleIJiiiiEEENS1_10collective13CollectiveMmaINS1_34MainloopSm90TmaGmmaWarpSpecializedILi15ENS5_IJNS4_1CILi1EEESB_SB_EEENS1_35KernelTmaWarpSpecializedCooperativeEEENS5_IJNSA_ILi128EEENSA_ILi112EEENSA_ILi32EEEEEENS_10bfloat16_tENS5_IJlSB_lEEESJ_SK_NS4_8TiledMMAINS4_8MMA_AtomIJNS4_4SM904GMMA27MMA_64x16x16_F32BF16BF16_SSILNSO_5MajorE0ELSQ_0ELNSO_7ScaleInE1ELSR_1EEEEEENS4_6LayoutINS5_IJNSA_ILi2EEESB_SB_EEENS5_IJSB_NSA_ILi0EEESX_EEEEENS5_IJNS4_10UnderscoreES10_S10_EEEEENS4_13SM90_TMA_LOADENS4_14ComposedLayoutINS4_7SwizzleILi2ELi4ELi3EEENS4_18smem_ptr_flag_bitsILi16EEENSU_INS5_IJNSA_ILi8EEESH_EEENS5_IJSH_SB_EEEEEEEvNS4_8identityES13_S1D_vS1E_EENS_8epilogue10collective6detail29Sm90TmaWarpSpecializedAdapterINS1H_15DefaultEpilogueISJ_SK_SK_NS1G_6thread17LinearCombinationISJ_Li1EffLNS1L_9ScaleType4KindE0ELNS_15FloatRoundStyleE2ESJ_EENS1_15EpilogueDefaultEEEEEvvEEEEvNT_6ParamsE:
[----:B------:R-:W0:Y:S01]  /*0000*/  LDC R1, c[0x0][0x28] ;  /* 0x00000a00ff017b82 */ /* 0x000e220000000800 */
[----:B------:R-:W1:Y:S01]  /*0010*/  S2R R18, SR_TID.X ;  /* 0x0000000000127919 */ /* 0x000e620000002100 */
[----:B------:R-:W-:Y:S01]  /*0020*/  ELECT P0, URZ, PT ;  /* 0x00000000003f782f */ /* 0x000fe20003800000 */
[----:B------:R-:W-:Y:S01]  /*0030*/  BSSY B0, `(.L_x_0) ;  /* 0x000000f000007945 */ /* 0x000fe20003800000 */
[--C-:B-1----:R-:W-:Y:S02]  /*0040*/  SHF.R.U32.HI R0, RZ, 0x5, R18.reuse ;  /* 0x00000005ff007819 */ /* 0x102fe40000011612 */
[----:B------:R-:W-:-:S03]  /*0050*/  SHF.R.U32.HI R22, RZ, 0x7, R18 ;  /* 0x00000007ff167819 */ /* 0x000fc60000011612 */
[----:B------:R-:W1:Y:S04]  /*0060*/  SHFL.IDX PT, R5, R0, RZ, 0x1f ;  /* 0x00001fff00057589 */ /* 0x000e6800000e0000 */
[----:B------:R2:W3:Y:S01]  /*0070*/  SHFL.IDX PT, R8, R22, RZ, 0x1f ;  /* 0x00001fff16087589 */ /* 0x0004e200000e0000 */
[----:B-1----:R-:W-:-:S13]  /*0080*/  ISETP.NE.OR P0, PT, R5, RZ, !P0 ;  /* 0x000000ff0500720c */ /* 0x002fda0004705670 */
[----:B0-23--:R-:W-:Y:S05]  /*0090*/  @P0 BRA `(.L_x_1) ;  /* 0x0000000000200947 */ /* 0x00dfea0003800000 */
[----:B------:R-:W-:Y:S02]  /*00a0*/  ULDC.64 UR4, c[0x0][0x198] ;  /* 0x0000660000047ab9 */ /* 0x000fe40000000a00 */
[----:B------:R-:W-:Y:S02]  /*00b0*/  UIADD3 UR6, UP0, UR4, 0xf0, URZ ;  /* 0x000000f004067890 */ /* 0x000fe4000ff1e03f */
[----:B------:R-:W-:Y:S02]  /*00c0*/  UIADD3 UR4, UP1, UR4, 0x1f0, URZ ;  /* 0x000001f004047890 */ /* 0x000fe4000ff3e03f */
[----:B------:R-:W-:Y:S02]  /*00d0*/  UIADD3.X UR7, URZ, UR5, URZ, UP0, !UPT ;  /* 0x000000053f077290 */ /* 0x000fe400087fe43f */
[----:B------:R-:W-:-:S07]  /*00e0*/  UIADD3.X UR5, URZ, UR5, URZ, UP1, !UPT ;  /* 0x000000053f057290 */ /* 0x000fce0008ffe43f */
[----:B------:R0:W-:Y:S02]  /*00f0*/  UTMACCTL.PF [UR6] ;  /* 0x00000000060079b9 */ /* 0x0001e40008040000 */
[----:B------:R0:W-:Y:S02]  /*0100*/  UTMACCTL.PF [UR4] ;  /* 0x00000000040079b9 */ /* 0x0001e40008040000 */
[----:B0-----:R-:W-:Y:S01]  /*0110*/  NOP ;  /* 0x0000000000007918 */ /* 0x001fe20000000000 */
.L_x_1:
[----:B------:R-:W-:Y:S05]  /*0120*/  BSYNC B0 ;  /* 0x0000000000007941 */ /* 0x000fea0003800000 */
.L_x_0:
[----:B------:R-:W0:Y:S02]  /*0130*/  SHFL.IDX PT, R2, R0, RZ, 0x1f ;  /* 0x00001fff00027589 */ /* 0x000e2400000e0000 */
[----:B0-----:R-:W-:-:S13]  /*0140*/  ISETP.NE.AND P0, PT, R2, RZ, PT ;  /* 0x000000ff0200720c */ /* 0x001fda0003f05270 */
[----:B------:R-:W-:Y:S05]  /*0150*/  @P0 BRA `(.L_x_2) ;  /* 0x0000000000bc0947 */ /* 0x000fea0003800000 */
[----:B------:R-:W-:Y:S01]  /*0160*/  ELECT P0, URZ, PT ;  /* 0x00000000003f782f */ /* 0x000fe20003800000 */
[----:B------:R-:W-:-:S12]  /*0170*/  BSSY B0, `(.L_x_2) ;  /* 0x000002d000007945 */ /* 0x000fd80003800000 */
[----:B------:R-:W-:Y:S05]  /*0180*/  @!P0 BRA `(.L_x_3) ;  /* 0x0000000000ac8947 */ /* 0x000fea0003800000 */
[----:B------:R-:W0:Y:S01]  /*0190*/  S2UR UR8, SR_CgaCtaId ;  /* 0x00000000000879c3 */ /* 0x000e220000008800 */
[----:B------:R-:W-:Y:S01]  /*01a0*/  UMOV UR4, 0x400 ;  /* 0x0000040000047882 */ /* 0x000fe20000000000 */
[----:B------:R-:W-:Y:S01]  /*01b0*/  UMOV UR5, 0x1 ;  /* 0x0000000100057882 */ /* 0x000fe20000000000 */
[----:B------:R-:W-:Y:S02]  /*01c0*/  UMOV UR6, 0x100 ;  /* 0x0000010000067882 */ /* 0x000fe40000000000 */
[----:B------:R-:W-:-:S04]  /*01d0*/  UIADD3 UR6, -UR6, 0x100000, URZ ;  /* 0x0010000006067890 */ /* 0x000fc8000fffe13f */
[----:B------:R-:W-:Y:S02]  /*01e0*/  USHF.L.U32 UR7, UR6, 0xb, URZ ;  /* 0x0000000b06077899 */ /* 0x000fe4000800063f */
[----:B------:R-:W-:Y:S02]  /*01f0*/  USHF.L.U32 UR6, UR6, 0x1, URZ ;  /* 0x0000000106067899 */ /* 0x000fe4000800063f */
[----:B0-----:R-:W-:Y:S02]  /*0200*/  ULEA UR8, UR8, UR4, 0x18 ;  /* 0x0000000408087291 */ /* 0x001fe4000f8ec03f */
[----:B------:R-:W-:-:S04]  /*0210*/  UIADD3 UR4, -UR5, 0x100000, URZ ;  /* 0x0010000005047890 */ /* 0x000fc8000fffe13f */
[----:B------:R-:W-:Y:S02]  /*0220*/  USHF.L.U32 UR5, UR4, 0xb, URZ ;  /* 0x0000000b04057899 */ /* 0x000fe4000800063f */
[----:B------:R-:W-:Y:S01]  /*0230*/  USHF.L.U32 UR4, UR4, 0x1, URZ ;  /* 0x0000000104047899 */ /* 0x000fe2000800063f */
[----:B------:R-:W0:Y:S11]  /*0240*/  FENCE.VIEW.ASYNC.S ;  /* 0x00000000000073c6 */ /* 0x000e360000000000 */
[----:B0-----:R0:W1:Y:S01]  /*0250*/  SYNCS.EXCH.64 URZ, [UR8], UR4 ;  /* 0x00000004083f75b2 */ /* 0x0010620008000100 */
[----:B------:R0:W2:Y:S01]  /*0260*/  SYNCS.EXCH.64 URZ, [UR8+0x78], UR6 ;  /* 0x00007806083f75b2 */ /* 0x0000a20008000100 */
[----:B------:R0:W3:Y:S01]  /*0270*/  SYNCS.EXCH.64 URZ, [UR8+0x8], UR4 ;  /* 0x00000804083f75b2 */ /* 0x0000e20008000100 */
[----:B------:R0:W4:Y:S01]  /*0280*/  SYNCS.EXCH.64 URZ, [UR8+0x80], UR6 ;  /* 0x00008006083f75b2 */ /* 0x0001220008000100 */
[----:B------:R0:W0:Y:S01]  /*0290*/  SYNCS.EXCH.64 URZ, [UR8+0x10], UR4 ;  /* 0x00001004083f75b2 */ /* 0x0000220008000100 */
        /* <DEDUP_REMOVED lines=25> */
[----:B-1234-:R-:W-:Y:S01]  /*0430*/  NOP ;  /* 0x0000000000007918 */ /* 0x01efe20000000000 */
.L_x_3:
[----:B0-----:R-:W-:Y:S05]  /*0440*/  BSYNC B0 ;  /* 0x0000000000007941 */ /* 0x001fea0003800000 */
.L_x_2:
[----:B------:R-:W0:Y:S01]  /*0450*/  SHFL.IDX PT, R0, R0, RZ, 0x1f ;  /* 0x00001fff00007589 */ /* 0x000e2200000e0000 */
[----:B------:R-:W-:Y:S01]  /*0460*/  ELECT P0, URZ, PT ;  /* 0x00000000003f782f */ /* 0x000fe20003800000 */
[----:B------:R-:W1:Y:S01]  /*0470*/  LDC R2, c[0x0][0x65c] ;  /* 0x00019700ff027b82 */ /* 0x000e620000000800 */
[----:B------:R-:W-:Y:S01]  /*0480*/  SHF.R.S32.HI R6, RZ, 0x1f, R5 ;  /* 0x0000001fff067819 */ /* 0x000fe20000011405 */
[----:B------:R-:W2:Y:S01]  /*0490*/  S2R R3, SR_CTAID.Y ;  /* 0x0000000000037919 */ /* 0x000ea20000002600 */
[----:B------:R-:W-:Y:S01]  /*04a0*/  UMOV UR4, 0x20 ;  /* 0x0000002000047882 */ /* 0x000fe20000000000 */
[----:B------:R-:W-:Y:S01]  /*04b0*/  ISETP.NE.AND P2, PT, R8, RZ, PT ;  /* 0x000000ff0800720c */ /* 0x000fe20003f45270 */
[----:B------:R-:W-:Y:S01]  /*04c0*/  NOP ;  /* 0x0000000000007918 */ /* 0x000fe20000000000 */
[----:B------:R-:W3:Y:S01]  /*04d0*/  S2R R4, SR_CTAID.X ;  /* 0x0000000000047919 */ /* 0x000ee20000002500 */
[----:B------:R-:W-:Y:S01]  /*04e0*/  LEA.HI R6, R6, R5, RZ, 0x2 ;  /* 0x0000000506067211 */ /* 0x000fe200078f10ff */
[----:B------:R-:W-:Y:S01]  /*04f0*/  NOP ;  /* 0x0000000000007918 */ /* 0x000fe20000000000 */
[----:B0-----:R-:W-:-:S02]  /*0500*/  ISETP.NE.OR P0, PT, R0, RZ, !P0 ;  /* 0x000000ff0000720c */ /* 0x001fc40004705670 */
[----:B-1----:R-:W-:-:S04]  /*0510*/  ISETP.NE.AND P3, PT, R2, 0x1, PT ;  /* 0x000000010200780c */ /* 0x002fc80003f65270 */
[----:B------:R-:W-:Y:S02]  /*0520*/  P2R R0, PR, RZ, 0x8 ;  /* 0x00000008ff007803 */ /* 0x000fe40000000000 */
[----:B------:R-:W-:-:S05]  /*0530*/  LOP3.LUT R0, R6, 0xfffffffc, RZ, 0xc0, !PT ;  /* 0xfffffffc06007812 */ /* 0x000fca00078ec0ff */
[----:B------:R-:W-:Y:S01]  /*0540*/  VOTEU.ALL UP0, P0 ;  /* 0x00000000003f7886 */ /* 0x000fe20000000000 */
[----:B------:R-:W-:Y:S01]  /*0550*/  IMAD.IADD R0, R5, 0x1, -R0 ;  /* 0x0000000105007824 */ /* 0x000fe200078e0a00 */
[----:B------:R-:W3:Y:S01]  /*0560*/  @P3 LDC R17, c[0x0][0x10] ;  /* 0x00000400ff113b82 */ /* 0x000ee20000000800 */
[----:B------:R-:W-:Y:S01]  /*0570*/  VOTEU.ALL UP1, P0 ;  /* 0x00000000003f7886 */ /* 0x000fe20000020000 */
[----:B--2---:R-:W-:Y:S01]  /*0580*/  @P3 IMAD.MOV.U32 R6, RZ, RZ, R3 ;  /* 0x000000ffff063224 */ /* 0x004fe200078e0003 */
[----:B------:R-:W-:Y:S01]  /*0590*/  @!UP0 UMOV UR6, 0x400 ;  /* 0x0000040000068882 */ /* 0x000fe20000000000 */
[----:B------:R-:W-:-:S04]  /*05a0*/  @!UP0 UIADD3 UR4, -UR4, 0x100000, URZ ;  /* 0x0010000004048890 */ /* 0x000fc8000fffe13f */
[----:B------:R-:W-:Y:S02]  /*05b0*/  @!UP0 USHF.L.U32 UR5, UR4, 0xb, URZ ;  /* 0x0000000b04058899 */ /* 0x000fe4000800063f */
[----:B------:R-:W-:Y:S01]  /*05c0*/  @!UP0 USHF.L.U32 UR4, UR4, 0x1, URZ ;  /* 0x0000000104048899 */ /* 0x000fe2000800063f */
[----:B------:R-:W-:Y:S02]  /*05d0*/  @P3 IMAD.MOV.U32 R7, RZ, RZ, RZ ;  /* 0x000000ffff073224 */ /* 0x000fe400078e00ff */
[----:B------:R-:W-:Y:S01]  /*05e0*/  IMAD.MOV.U32 R5, RZ, RZ, RZ ;  /* 0x000000ffff057224 */ /* 0x000fe200078e00ff */
[----:B------:R-:W0:Y:S01]  /*05f0*/  @!UP0 S2UR UR7, SR_CgaCtaId ;  /* 0x00000000000789c3 */ /* 0x000e220000008800 */
[----:B------:R-:W-:-:S07]  /*0600*/  @P3 IMAD.MOV.U32 R11, RZ, RZ, RZ ;  /* 0x000000ffff0b3224 */ /* 0x000fce00078e00ff */
[----:B------:R-:W1:Y:S01]  /*0610*/  @!P3 LDC R9, c[0x0][0xc] ;  /* 0x00000300ff09bb82 */ /* 0x000e620000000800 */
[----:B---3--:R-:W-:-:S04]  /*0620*/  @P3 IMAD.WIDE.U32 R16, R4, R17, R6 ;  /* 0x0000001104103225 */ /* 0x008fc800078e0006 */
[----:B------:R-:W-:Y:S01]  /*0630*/  @P3 IMAD.IADD R17, R17, 0x1, R11 ;  /* 0x0000000111113824 */ /* 0x000fe200078e020b */
[----:B0-----:R-:W-:Y:S01]  /*0640*/  @!UP0 ULEA UR6, UR7, UR6, 0x18 ;  /* 0x0000000607068291 */ /* 0x001fe2000f8ec03f */
[----:B------:R-:W-:Y:S01]  /*0650*/  VOTEU.ALL UP0, P0 ;  /* 0x00000000003f7886 */ /* 0x000fe20000000000 */
[----:B------:R-:W-:-:S04]  /*0660*/  ISETP.NE.AND P0, PT, R0, 0x3, PT ;  /* 0x000000030000780c */ /* 0x000fc80003f05270 */
[----:B------:R-:W-:Y:S01]  /*0670*/  ISETP.EQ.OR P0, PT, R0, RZ, !P0 ;  /* 0x000000ff0000720c */ /* 0x000fe20004702670 */
[----:B-1----:R-:W-:-:S03]  /*0680*/  @!P3 IMAD.WIDE.U32 R6, R9, R3, R4 ;  /* 0x000000030906b225 */ /* 0x002fc600078e0004 */
[C---:B------:R-:W-:Y:S01]  /*0690*/  ISETP.EQ.AND P0, PT, R8.reuse, RZ, P0 ;  /* 0x000000ff0800720c */ /* 0x040fe20000702270 */
[----:B------:R-:W-:Y:S01]  /*06a0*/  VIADD R8, R8, 0xffffffff ;  /* 0xffffffff08087836 */ /* 0x000fe20000000000 */
[----:B------:R-:W0:Y:S02]  /*06b0*/  FENCE.VIEW.ASYNC.S ;  /* 0x00000000000073c6 */ /* 0x000e240000000000 */
[----:B0-----:R0:W1:Y:S01]  /*06c0*/  @!UP0 SYNCS.EXCH.64 URZ, [UR6+0x100], UR4 ;  /* 0x00010004063f85b2 */ /* 0x0010620008000100 */
[----:B------:R-:W-:Y:S01]  /*06d0*/  @!P3 IMAD.MOV.U32 R16, RZ, RZ, R6 ;  /* 0x000000ffff10b224 */ /* 0x000fe200078e0006 */
[----:B------:R-:W-:Y:S01]  /*06e0*/  SEL R19, RZ, 0x1, !P0 ;  /* 0x00000001ff137807 */ /* 0x000fe20004000000 */
[----:B------:R-:W-:Y:S01]  /*06f0*/  @!P3 IMAD.MOV.U32 R17, RZ, RZ, R7 ;  /* 0x000000ffff11b224 */ /* 0x000fe200078e0007 */
[----:B------:R-:W-:-:S04]  /*0700*/  ISETP.GE.U32.AND P1, PT, R8, 0x2, PT ;  /* 0x000000020800780c */ /* 0x000fc80003f26070 */
[----:B------:R-:W-:Y:S01]  /*0710*/  SEL R19, R19, 0x2, P1 ;  /* 0x0000000213137807 */ /* 0x000fe20000800000 */
[----:B------:R0:W1:Y:S01]  /*0720*/  @!UP1 SYNCS.EXCH.64 URZ, [UR6+0x108], UR4 ;  /* 0x00010804063f95b2 */ /* 0x0000620008000100 */
[----:B------:R-:W-:Y:S01]  /*0730*/  NOP ;  /* 0x0000000000007918 */ /* 0x000fe20000000000 */
[----:B-1----:R-:W-:Y:S06]  /*0740*/  BAR.SYNC.DEFER_BLOCKING 0x0 ;  /* 0x0000000000007b1d */ /* 0x002fec0000010000 */
[----:B------:R-:W-:Y:S05]  /*0750*/  @!P2 BRA `(.L_x_4) ;  /* 0x0000005c0080a947 */ /* 0x000fea0003800000 */
[----:B------:R-:W-:-:S13]  /*0760*/  ISETP.GT.U32.AND P0, PT, R8, 0x1, PT ;  /* 0x000000010800780c */ /* 0x000fda0003f04070 */
[----:B0-----:R-:W-:Y:S05]  /*0770*/  @P0 EXIT ;  /* 0x000000000000094d */ /* 0x001fea0003800000 */
[----:B------:R-:W-:Y:S01]  /*0780*/  ULDC.64 UR4, c[0x0][0x650] ;  /* 0x0001940000047ab9 */ /* 0x000fe20000000a00 */
[----:B------:R-:W-:Y:S01]  /*0790*/  PRMT R0, RZ, 0x7610, R0 ;  /* 0x00007610ff007816 */ /* 0x000fe20000000000 */
[----:B------:R-:W-:Y:S01]  /*07a0*/  IMAD.MOV.U32 R82, RZ, RZ, -0x1 ;  /* 0xffffffffff527424 */ /* 0x000fe200078e00ff */
[----:B------:R-:W-:Y:S01]  /*07b0*/  ISETP.GE.U32.AND P0, PT, R16, UR4, PT ;  /* 0x0000000410007c0c */ /* 0x000fe2000bf06070 */
[----:B------:R-:W-:Y:S02]  /*07c0*/  IMAD.MOV.U32 R83, RZ, RZ, -0x1 ;  /* 0xffffffffff537424 */ /* 0x000fe400078e00ff */
[----:B------:R-:W-:Y:S01]  /*07d0*/  IMAD.MOV.U32 R81, RZ, RZ, -0x1 ;  /* 0xffffffffff517424 */ /* 0x000fe200078e00ff */
[----:B------:R-:W-:-:S13]  /*07e0*/  ISETP.GE.U32.AND.EX P0, PT, R17, UR5, PT, P0 ;  /* 0x0000000511007c0c */ /* 0x000fda000bf06100 */
[----:B------:R-:W-:Y:S05]  /*07f0*/  @P0 BRA `(.L_x_5) ;  /* 0x0000000400540947 */ /* 0x000fea0003800000 */
[----:B------:R-:W0:Y:S01]  /*0800*/  LDC.64 R14, c[0x0][0x628] ;  /* 0x00018a00ff0e7b82 */ /* 0x000e220000000a00 */
[----:B------:R-:W-:Y:S02]  /*0810*/  IMAD.MOV.U32 R6, RZ, RZ, R16 ;  /* 0x000000ffff067224 */ /* 0x000fe400078e0010 */
[----:B------:R-:W-:-:S05]  /*0820*/  IMAD.MOV.U32 R7, RZ, RZ, R17 ;  /* 0x000000ffff077224 */ /* 0x000fca00078e0011 */
[----:B------:R-:W1:Y:S08]  /*0830*/  LDC R0, c[0x0][0x630] ;  /* 0x00018c00ff007b82 */ /* 0x000e700000000800 */
[----:B------:R-:W2:Y:S01]  /*0840*/  LDC.64 R20, c[0x0][0x620] ;  /* 0x00018800ff147b82 */ /* 0x000ea20000000a00 */
[----:B0-----:R-:W-:-:S04]  /*0850*/  ISETP.NE.U32.AND P0, PT, R14, RZ, PT ;  /* 0x000000ff0e00720c */ /* 0x001fc80003f05070 */
[----:B------:R-:W-:-:S13]  /*0860*/  ISETP.NE.AND.EX P0, PT, R15, RZ, PT, P0 ;  /* 0x000000ff0f00720c */ /* 0x000fda0003f05300 */
[----:B-12---:R-:W-:Y:S05]  /*0870*/  @!P0 BRA `(.L_x_6) ;  /* 0x0000000000288947 */ /* 0x006fea0003800000 */
[----:B------:R-:W0:Y:S02]  /*0880*/  LDC R11, c[0x0][0x634] ;  /* 0x00018d00ff0b7b82 */ /* 0x000e240000000800 */
[----:B0-----:R-:W-:-:S05]  /*0890*/  IADD3 R11, P0, R16, R11, RZ ;  /* 0x0000000b100b7210 */ /* 0x001fca0007f1e0ff */
[----:B------:R-:W-:-:S04]  /*08a0*/  IMAD.X R13, RZ, RZ, R17, P0 ;  /* 0x000000ffff0d7224 */ /* 0x000fc800000e0611 */
[----:B------:R-:W-:-:S04]  /*08b0*/  IMAD.WIDE.U32 R6, R13, R14, RZ ;  /* 0x0000000e0d067225 */ /* 0x000fc800078e00ff */
[----:B------:R-:W-:-:S04]  /*08c0*/  IMAD.WIDE.U32 R8, P0, R11, R15, R6 ;  /* 0x0000000f0b087225 */ /* 0x000fc80007800006 */
[----:B------:R-:W-:-:S04]  /*08d0*/  IMAD.WIDE.U32 R6, R11, R14, RZ ;  /* 0x0000000e0b067225 */ /* 0x000fc800078e00ff */
[----:B------:R-:W-:Y:S01]  /*08e0*/  IMAD.X R11, RZ, RZ, RZ, P0 ;  /* 0x000000ffff0b7224 */ /* 0x000fe200000e06ff */
[----:B------:R-:W-:Y:S01]  /*08f0*/  IADD3 RZ, P0, R7, R8, RZ ;  /* 0x0000000807ff7210 */ /* 0x000fe20007f1e0ff */
[----:B------:R-:W-:-:S04]  /*0900*/  IMAD.MOV.U32 R10, RZ, RZ, R9 ;  /* 0x000000ffff0a7224 */ /* 0x000fc800078e0009 */
[----:B------:R-:W-:-:S08]  /*0910*/  IMAD.WIDE.U32.X R6, R13, R15, R10, P0 ;  /* 0x0000000f0d067225 */ /* 0x000fd000000e040a */
.L_x_6:
[-CC-:B------:R-:W-:Y:S01]  /*0920*/  SHF.R.U64 R81, R6, R0.reuse, R7.reuse ;  /* 0x0000000006517219 */ /* 0x180fe20000001207 */
[----:B------:R-:W0:Y:S01]  /*0930*/  LDC R10, c[0x0][0x618] ;  /* 0x00018600ff0a7b82 */ /* 0x000e220000000800 */
[----:B------:R-:W-:Y:S01]  /*0940*/  SHF.R.U32.HI R5, RZ, R0, R7 ;  /* 0x00000000ff057219 */ /* 0x000fe20000011607 */
[----:B------:R-:W-:Y:S01]  /*0950*/  ULDC UR4, c[0x0][0x150] ;  /* 0x0000540000047ab9 */ /* 0x000fe20000000800 */
[----:B------:R-:W-:Y:S02]  /*0960*/  IADD3 R9, P0, RZ, -R81, RZ ;  /* 0x80000051ff097210 */ /* 0x000fe40007f1e0ff */
[----:B------:R-:W-:-:S03]  /*0970*/  I2FP.F32.U32 R0, R4 ;  /* 0x0000000400007245 */ /* 0x000fc60000201000 */
[----:B------:R-:W1:Y:S01]  /*0980*/  LDC.64 R28, c[0x0][0x640] ;  /* 0x00019000ff1c7b82 */ /* 0x000e620000000a00 */
[----:B------:R-:W-:Y:S02]  /*0990*/  IMAD.X R11, RZ, RZ, ~R5, P0 ;  /* 0x000000ffff0b7224 */ /* 0x000fe400000e0e05 */
[----:B------:R-:W-:Y:S01]  /*09a0*/  FMUL R0, R0, UR4 ;  /* 0x0000000400007c20 */ /* 0x000fe20008400000 */
[----:B------:R-:W-:Y:S01]  /*09b0*/  IMAD.WIDE.U32 R6, R9, R20, R16 ;  /* 0x0000001409067225 */ /* 0x000fe200078e0010 */
[----:B------:R-:W-:-:S03]  /*09c0*/  ULDC UR4, c[0x0][0x154] ;  /* 0x0000550000047ab9 */ /* 0x000fc60000000800 */
[----:B------:R-:W-:Y:S01]  /*09d0*/  IMAD R8, R11, R20, RZ ;  /* 0x000000140b087224 */ /* 0x000fe200078e02ff */
[----:B------:R-:W2:Y:S01]  /*09e0*/  LDC R5, c[0x0][0x144] ;  /* 0x00005100ff057b82 */ /* 0x000ea20000000800 */
[----:B------:R-:W3:Y:S02]  /*09f0*/  F2I.U32.TRUNC.NTZ R0, R0 ;  /* 0x0000000000007305 */ /* 0x000ee4000020f000 */
[----:B------:R-:W-:-:S04]  /*0a00*/  IMAD R9, R9, R21, R8 ;  /* 0x0000001509097224 */ /* 0x000fc800078e0208 */
[----:B------:R-:W-:Y:S01]  /*0a10*/  IMAD.IADD R7, R7, 0x1, R9 ;  /* 0x0000000107077824 */ /* 0x000fe200078e0209 */
[----:B------:R-:W4:Y:S01]  /*0a20*/  LDC R12, c[0x0][0x608] ;  /* 0x00018200ff0c7b82 */ /* 0x000f220000000800 */
[----:B------:R-:W-:-:S03]  /*0a30*/  IMAD.MOV.U32 R9, RZ, RZ, -0x1 ;  /* 0xffffffffff097424 */ /* 0x000fc600078e00ff */
[-CC-:B0-----:R-:W-:Y:S02]  /*0a40*/  SHF.R.U64 R20, R6, R10.reuse, R7.reuse ;  /* 0x0000000a06147219 */ /* 0x181fe40000001207 */
[----:B------:R-:W-:Y:S02]  /*0a50*/  I2FP.F32.U32 R6, R3 ;  /* 0x0000000300067245 */ /* 0x000fe40000201000 */
[----:B------:R-:W0:Y:S01]  /*0a60*/  LDC R26, c[0x0][0x658] ;  /* 0x00019600ff1a7b82 */ /* 0x000e220000000800 */
[----:B-1----:R-:W-:Y:S01]  /*0a70*/  ISETP.NE.U32.AND P0, PT, R28, RZ, PT ;  /* 0x000000ff1c00720c */ /* 0x002fe20003f05070 */
[----:B---3--:R-:W-:Y:S01]  /*0a80*/  IMAD.MOV R8, RZ, RZ, -R0 ;  /* 0x000000ffff087224 */ /* 0x008fe200078e0a00 */
[----:B------:R-:W-:Y:S01]  /*0a90*/  SHF.R.U32.HI R7, RZ, R10, R7 ;  /* 0x0000000aff077219 */ /* 0x000fe20000011607 */
[----:B------:R-:W-:Y:S01]  /*0aa0*/  FMUL R6, R6, UR4 ;  /* 0x0000000406067c20 */ /* 0x000fe20008400000 */
[----:B------:R-:W-:-:S03]  /*0ab0*/  ISETP.NE.AND.EX P0, PT, R29, RZ, PT, P0 ;  /* 0x000000ff1d00720c */ /* 0x000fc60003f05300 */
[----:B------:R-:W1:Y:S01]  /*0ac0*/  LDC R14, c[0x0][0x148] ;  /* 0x00005200ff0e7b82 */ /* 0x000e620000000800 */
[----:B--2---:R-:W-:-:S07]  /*0ad0*/  IMAD R0, R5, R8, R4 ;  /* 0x0000000805007224 */ /* 0x004fce00078e0204 */
[----:B------:R-:W2:Y:S01]  /*0ae0*/  LDC R24, c[0x0][0x600] ;  /* 0x00018000ff187b82 */ /* 0x000ea20000000800 */
[-CC-:B----4-:R-:W-:Y:S02]  /*0af0*/  SHF.R.U64 R30, R20, R12.reuse, R7.reuse ;  /* 0x0000000c141e7219 */ /* 0x190fe40000001207 */
[----:B------:R-:W-:Y:S01]  /*0b00*/  SHF.R.U32.HI R5, RZ, R12, R7 ;  /* 0x0000000cff057219 */ /* 0x000fe20000011607 */
[----:B------:R-:W-:Y:S01]  /*0b10*/  IMAD.MOV.U32 R7, RZ, RZ, 0x1 ;  /* 0x00000001ff077424 */ /* 0x000fe200078e00ff */
[----:B------:R3:W4:Y:S03]  /*0b20*/  F2I.U32.TRUNC.NTZ R12, R6 ;  /* 0x00000006000c7305 */ /* 0x000726000020f000 */
[----:B------:R-:W1:Y:S01]  /*0b30*/  LDC R15, c[0x0][0x648] ;  /* 0x00019200ff0f7b82 */ /* 0x000e620000000800 */
[-C--:B0-----:R-:W-:Y:S02]  /*0b40*/  SHF.L.U32 R4, R9, R26.reuse, RZ ;  /* 0x0000001a09047219 */ /* 0x081fe400000006ff */
[----:B------:R-:W-:-:S02]  /*0b50*/  SHF.R.U64 R32, R30, R26, R5 ;  /* 0x0000001a1e207219 */ /* 0x000fc40000001205 */
[----:B------:R-:W-:Y:S02]  /*0b60*/  LOP3.LUT R11, RZ, R4, RZ, 0x33, !PT ;  /* 0x00000004ff0b7212 */ /* 0x000fe400078e33ff */
[-C--:B------:R-:W-:Y:S01]  /*0b70*/  SHF.R.U32.HI R5, RZ, R26.reuse, R5 ;  /* 0x0000001aff057219 */ /* 0x080fe20000011605 */
[----:B------:R-:W0:Y:S01]  /*0b80*/  LDC R21, c[0x0][0x638] ;  /* 0x00018e00ff157b82 */ /* 0x000e220000000800 */
[----:B------:R-:W-:Y:S01]  /*0b90*/  SHF.L.U32 R10, R7, R26, RZ ;  /* 0x0000001a070a7219 */ /* 0x000fe200000006ff */
[----:B------:R-:W-:-:S06]  /*0ba0*/  IMAD.MOV.U32 R4, RZ, RZ, R32 ;  /* 0x000000ffff047224 */ /* 0x000fcc00078e0020 */
[----:B------:R-:W0:Y:S01]  /*0bb0*/  LDC R82, c[0x0][0x610] ;  /* 0x00018400ff527b82 */ /* 0x000e220000000800 */
[----:B---34-:R-:W-:Y:S05]  /*0bc0*/  @!P0 BRA `(.L_x_7) ;  /* 0x0000000000288947 */ /* 0x018fea0003800000 */
[----:B------:R-:W3:Y:S02]  /*0bd0*/  LDC R9, c[0x0][0x64c] ;  /* 0x00019300ff097b82 */ /* 0x000ee40000000800 */
[----:B---3--:R-:W-:-:S05]  /*0be0*/  IADD3 R9, P0, R32, R9, RZ ;  /* 0x0000000920097210 */ /* 0x008fca0007f1e0ff */
        /* <DEDUP_REMOVED lines=8> */
.L_x_7:
[----:B-1----:R-:W-:Y:S01]  /*0c70*/  SHF.R.U64 R4, R4, R15, R5 ;  /* 0x0000000f04047219 */ /* 0x002fe20000001205 */
[----:B--2---:R-:W-:Y:S01]  /*0c80*/  VIADD R5, R24, 0xffffffff ;  /* 0xffffffff18057836 */ /* 0x004fe20000000000 */
[----:B------:R-:W-:Y:S01]  /*0c90*/  LOP3.LUT R11, R30, R11, RZ, 0xc0, !PT ;  /* 0x0000000b1e0b7212 */ /* 0x000fe200078ec0ff */
[----:B------:R-:W-:Y:S02]  /*0ca0*/  IMAD.MOV R12, RZ, RZ, -R12 ;  /* 0x000000ffff0c7224 */ /* 0x000fe400078e0a0c */
[----:B------:R-:W-:Y:S01]  /*0cb0*/  IMAD.MOV R6, RZ, RZ, -R4 ;  /* 0x000000ffff067224 */ /* 0x000fe200078e0a04 */
[----:B------:R-:W-:Y:S01]  /*0cc0*/  LOP3.LUT R5, R20, R5, RZ, 0xc0, !PT ;  /* 0x0000000514057212 */ /* 0x000fe200078ec0ff */
[----:B------:R-:W-:Y:S02]  /*0cd0*/  @P3 IMAD R0, R14, R12, R3 ;  /* 0x0000000c0e003224 */ /* 0x000fe400078e0203 */
[----:B------:R-:W-:Y:S02]  /*0ce0*/  IMAD R11, R10, R4, R11 ;  /* 0x000000040a0b7224 */ /* 0x000fe400078e020b */
[----:B0-----:R-:W-:-:S02]  /*0cf0*/  IMAD R3, R6, R21, R32 ;  /* 0x0000001506037224 */ /* 0x001fc400078e0220 */
[----:B------:R-:W-:Y:S02]  /*0d00*/  IMAD R82, R11, R82, R0 ;  /* 0x000000520b527224 */ /* 0x000fe400078e0200 */
[----:B------:R-:W-:Y:S02]  /*0d10*/  IMAD R3, R3, R24, R5 ;  /* 0x0000001803037224 */ /* 0x000fe400078e0205 */
[----:B------:R-:W-:-:S03]  /*0d20*/  IMAD.MOV.U32 R0, RZ, RZ, 0x1 ;  /* 0x00000001ff007424 */ /* 0x000fc600078e00ff */
[----:B------:R-:W-:Y:S02]  /*0d30*/  SEL R83, R3, R82, !P3 ;  /* 0x0000005203537207 */ /* 0x000fe40005800000 */
[----:B------:R-:W-:-:S07]  /*0d40*/  SEL R82, R82, R3, !P3 ;  /* 0x0000000352527207 */ /* 0x000fce0005800000 */
.L_x_5:
[----:B------:R-:W-:-:S08]  /*0d50*/  NOP ;  /* 0x0000000000007918 */ /* 0x000fd00000000000 */
[----:B------:R-:W0:Y:S02]  /*0d60*/  USETMAXREG.TRY_ALLOC.CTAPOOL UP0, 0xe8 ;  /* 0x000000e8000079c8 */ /* 0x000e240008000600 */
[----:B0-----:R-:W-:-:S13]  /*0d70*/  PLOP3.LUT P0, PT, PT, PT, UP0, 0x80, 0x0 ;  /* 0x000000000000781c */ /* 0x001fda0003f0f008 */
[----:B------:R-:W-:Y:S05]  /*0d80*/  @!P0 BRA `(.L_x_5) ;  /* 0xfffffffc00f08947 */ /* 0x000fea000383ffff */
[----:B------:R-:W-:Y:S01]  /*0d90*/  ULDC.64 UR4, c[0x0][0x598] ;  /* 0x0001660000047ab9 */ /* 0x000fe20000000a00 */
[----:B------:R-:W-:Y:S01]  /*0da0*/  ULDC.64 UR36, c[0x0][0x208] ;  /* 0x0000820000247ab9 */ /* 0x000fe20000000a00 */
[----:B------:R-:W-:-:S04]  /*0db0*/  ISETP.NE.U32.AND P0, PT, RZ, UR4, PT ;  /* 0x00000004ff007c0c */ /* 0x000fc8000bf05070 */
[----:B------:R-:W-:-:S13]  /*0dc0*/  ISETP.NE.AND.EX P0, PT, RZ, UR5, PT, P0 ;  /* 0x00000005ff007c0c */ /* 0x000fda000bf05300 */
[----:B------:R-:W-:Y:S05]  /*0dd0*/  @!P0 BRA `(.L_x_8) ;  /* 0x00000000001c8947 */ /* 0x000fea0003800000 */
[----:B------:R-:W0:Y:S02]  /*0de0*/  LDC.64 R4, c[0x0][0x598] ;  /* 0x00016600ff047b82 */ /* 0x000e240000000a00 */
[----:B0-----:R-:W2:Y:S02]  /*0df0*/  LDG.E.64 R4, desc[UR36][R4.64] ;  /* 0x0000002404047981 */ /* 0x001ea4000c1e1b00 */
[----:B--2---:R-:W-:-:S04]  /*0e00*/  ISETP.NE.U32.AND P0, PT, R4, RZ, PT ;  /* 0x000000ff0400720c */ /* 0x004fc80003f05070 */
[----:B------:R-:W-:-:S13]  /*0e10*/  ISETP.NE.AND.EX P0, PT, R5, RZ, PT, P0 ;  /* 0x000000ff0500720c */ /* 0x000fda0003f05300 */
[----:B------:R-:W-:Y:S05]  /*0e20*/  @!P0 BRA `(.L_x_8) ;  /* 0x0000000000088947 */ /* 0x000fea0003800000 */
[----:B------:R0:W5:Y:S01]  /*0e30*/  LD.E R23, desc[UR36][R4.64] ;  /* 0x0000002404177980 */ /* 0x000162000c101900 */
[----:B------:R-:W-:Y:S05]  /*0e40*/  BRA `(.L_x_9) ;  /* 0x0000000000247947 */ /* 0x000fea0003800000 */
.L_x_8:
[----:B------:R-:W-:Y:S02]  /*0e50*/  ULDC.64 UR4, c[0x0][0x588] ;  /* 0x0001620000047ab9 */ /* 0x000fe40000000a00 */
[----:B------:R-:W-:-:S04]  /*0e60*/  ISETP.NE.U32.AND P0, PT, RZ, UR4, PT ;  /* 0x00000004ff007c0c */ /* 0x000fc8000bf05070 */
[----:B------:R-:W-:-:S13]  /*0e70*/  ISETP.NE.AND.EX P0, PT, RZ, UR5, PT, P0 ;  /* 0x00000005ff007c0c */ /* 0x000fda000bf05300 */
[----:B------:R-:W-:Y:S05]  /*0e80*/  @!P0 BRA `(.L_x_10) ;  /* 0x00000000000c8947 */ /* 0x000fea0003800000 */
[----:B------:R-:W0:Y:S02]  /*0e90*/  LDC.64 R4, c[0x0][0x588] ;  /* 0x00016200ff047b82 */ /* 0x000e240000000a00 */
[----:B0-----:R1:W5:Y:S01]  /*0ea0*/  LDG.E R23, desc[UR36][R4.64] ;  /* 0x0000002404177981 */ /* 0x001362000c1e1900 */
[----:B------:R-:W-:Y:S05]  /*0eb0*/  BRA `(.L_x_9) ;  /* 0x0000000000087947 */ /* 0x000fea0003800000 */
.L_x_10:
[----:B------:R-:W-:Y:S02]  /*0ec0*/  ULDC UR4, c[0x0][0x580] ;  /* 0x0001600000047ab9 */ /* 0x000fe40000000800 */
[----:B------:R-:W-:-:S07]  /*0ed0*/  IMAD.U32 R23, RZ, RZ, UR4 ;  /* 0x00000004ff177e24 */ /* 0x000fce000f8e00ff */
.L_x_9:
[----:B------:R-:W-:Y:S02]  /*0ee0*/  ULDC.64 UR4, c[0x0][0x5a0] ;  /* 0x0001680000047ab9 */ /* 0x000fe40000000a00 */
[----:B------:R-:W-:-:S04]  /*0ef0*/  ISETP.NE.U32.AND P0, PT, RZ, UR4, PT ;  /* 0x00000004ff007c0c */ /* 0x000fc8000bf05070 */
[----:B------:R-:W-:-:S13]  /*0f00*/  ISETP.NE.AND.EX P0, PT, RZ, UR5, PT, P0 ;  /* 0x00000005ff007c0c */ /* 0x000fda000bf05300 */
[----:B------:R-:W-:Y:S05]  /*0f10*/  @!P0 BRA `(.L_x_11) ;  /* 0x00000000001c8947 */ /* 0x000fea0003800000 */
[----:B01----:R-:W0:Y:S02]  /*0f20*/  LDC.64 R4, c[0x0][0x5a0] ;  /* 0x00016800ff047b82 */ /* 0x003e240000000a00 */
[----:B0-----:R-:W2:Y:S02]  /*0f30*/  LDG.E.64 R4, desc[UR36][R4.64] ;  /* 0x0000002404047981 */ /* 0x001ea4000c1e1b00 */
[----:B--2---:R-:W-:-:S04]  /*0f40*/  ISETP.NE.U32.AND P0, PT, R4, RZ, PT ;  /* 0x000000ff0400720c */ /* 0x004fc80003f05070 */
[----:B------:R-:W-:-:S13]  /*0f50*/  ISETP.NE.AND.EX P0, PT, R5, RZ, PT, P0 ;  /* 0x000000ff0500720c */ /* 0x000fda0003f05300 */
[----:B------:R-:W-:Y:S05]  /*0f60*/  @!P0 BRA `(.L_x_11) ;  /* 0x0000000000088947 */ /* 0x000fea0003800000 */
[----:B------:R0:W5:Y:S01]  /*0f70*/  LD.E R80, desc[UR36][R4.64] ;  /* 0x0000002404507980 */ /* 0x000162000c101900 */
[----:B------:R-:W-:Y:S05]  /*0f80*/  BRA `(.L_x_12) ;  /* 0x0000000000247947 */ /* 0x000fea0003800000 */
.L_x_11:
[----:B------:R-:W-:Y:S02]  /*0f90*/  ULDC.64 UR4, c[0x0][0x590] ;  /* 0x0001640000047ab9 */ /* 0x000fe40000000a00 */
[----:B------:R-:W-:-:S04]  /*0fa0*/  ISETP.NE.U32.AND P0, PT, RZ, UR4, PT ;  /* 0x00000004ff007c0c */ /* 0x000fc8000bf05070 */
[----:B------:R-:W-:-:S13]  /*0fb0*/  ISETP.NE.AND.EX P0, PT, RZ, UR5, PT, P0 ;  /* 0x00000005ff007c0c */ /* 0x000fda000bf05300 */
[----:B------:R-:W-:Y:S05]  /*0fc0*/  @!P0 BRA `(.L_x_13) ;  /* 0x00000000000c8947 */ /* 0x000fea0003800000 */
[----:B01----:R-:W0:Y:S02]  /*0fd0*/  LDC.64 R4, c[0x0][0x590] ;  /* 0x00016400ff047b82 */ /* 0x003e240000000a00 */
[----:B0-----:R1:W5:Y:S01]  /*0fe0*/  LDG.E R80, desc[UR36][R4.64] ;  /* 0x0000002404507981 */ /* 0x001362000c1e1900 */
[----:B------:R-:W-:Y:S05]  /*0ff0*/  BRA `(.L_x_12) ;  /* 0x0000000000087947 */ /* 0x000fea0003800000 */
.L_x_13:
[----:B------:R-:W-:Y:S02]  /*1000*/  ULDC UR4, c[0x0][0x584] ;  /* 0x0001610000047ab9 */ /* 0x000fe40000000800 */
[----:B------:R-:W-:-:S07]  /*1010*/  IMAD.U32 R80, RZ, RZ, UR4 ;  /* 0x00000004ff507e24 */ /* 0x000fce000f8e00ff */
.L_x_12:
[----:B------:R-:W-:-:S13]  /*1020*/  LOP3.LUT P0, RZ, R0, 0xff, RZ, 0xc0, !PT ;  /* 0x000000ff00ff7812 */ /* 0x000fda000780c0ff */
[----:B------:R-:W-:Y:S05]  /*1030*/  @!P0 EXIT ;  /* 0x000000000000894d */ /* 0x000fea0003800000 */
[----:B------:R-:W-:Y:S01]  /*1040*/  ULDC UR4, c[0x0][0x28c] ;  /* 0x0000a30000047ab9 */ /* 0x000fe20000000800 */
[----:B------:R-:W-:Y:S01]  /*1050*/  LOP3.LUT R84, R19, 0x1, RZ, 0xfc, !PT ;  /* 0x0000000113547812 */ /* 0x000fe200078efcff */
[----:B------:R-:W-:Y:S01]  /*1060*/  UIADD3 UR4, UR4, 0x1f, URZ ;  /* 0x0000001f04047890 */ /* 0x000fe2000fffe03f */
[----:B------:R-:W-:Y:S01]  /*1070*/  UMOV UR38, URZ ;  /* 0x0000003f00267c82 */ /* 0x000fe20008000000 */
[----:B------:R-:W-:Y:S02]  /*1080*/  UMOV UR39, URZ ;  /* 0x0000003f00277c82 */ /* 0x000fe40008000000 */
[----:B------:R-:W-:-:S04]  /*1090*/  USHF.R.S32.HI UR5, URZ, 0x1f, UR4 ;  /* 0x0000001f3f057899 */ /* 0x000fc80008011404 */
[----:B------:R-:W-:-:S04]  /*10a0*/  ULEA.HI UR5, UR5, UR4, URZ, 0x5 ;  /* 0x0000000405057291 */ /* 0x000fc8000f8f283f */
[----:B------:R-:W-:-:S12]  /*10b0*/  USHF.R.S32.HI UR40, URZ, 0x5, UR5 ;  /* 0x000000053f287899 */ /* 0x000fd80008011405 */
.L_x_143:
[----:B------:R-:W-:Y:S01]  /*10c0*/  LOP3.LUT R0, R18, 0x80, RZ, 0xc0, !PT ;  /* 0x0000008012007812 */ /* 0x000fe200078ec0ff */
[----:B--2---:R-:W2:Y:S01]  /*10d0*/  S2UR UR6, SR_CgaCtaId ;  /* 0x00000000000679c3 */ /* 0x004ea20000008800 */
[----:B------:R-:W-:Y:S02]  /*10e0*/  UMOV UR41, 0x400 ;  /* 0x0000040000297882 */ /* 0x000fe40000000000 */
[----:B------:R-:W-:-:S06]  /*10f0*/  SHF.R.U32.HI R0, RZ, 0x7, R0 ;  /* 0x00000007ff007819 */ /* 0x000fcc0000011600 */
[----:B---3--:R-:W3:Y:S01]  /*1100*/  SHFL.IDX PT, R0, R0, RZ, 0x1f ;  /* 0x00001fff00007589 */ /* 0x008ee200000e0000 */
[----:B--2---:R-:W-:Y:S01]  /*1110*/  ULEA UR41, UR6, UR41, 0x18 ;  /* 0x0000002906297291 */ /* 0x004fe2000f8ec03f */
[----:B---3--:R-:W-:-:S13]  /*1120*/  R2UR UR4, R0 ;  /* 0x00000000000472ca */ /* 0x008fda00000e0000 */
[----:B------:R-:W-:-:S04]  /*1130*/  ULEA.HI UR5, UR4, UR4, URZ, 0x1 ;  /* 0x0000000404057291 */ /* 0x000fc8000f8f083f */
[----:B------:R-:W-:-:S04]  /*1140*/  ULOP3.LUT UR5, UR5, 0xffffe, URZ, 0xc0, !UPT ;  /* 0x000ffffe05057892 */ /* 0x000fc8000f8ec03f */
[----:B------:R-:W-:-:S03]  /*1150*/  UIADD3 UR5, UR4, -UR5, URZ ;  /* 0x8000000504057290 */ /* 0x000fc6000fffe03f */
[----:B------:R-:W-:Y:S01]  /*1160*/  ULDC UR4, c[0x0][0x28c] ;  /* 0x0000a30000047ab9 */ /* 0x000fe20000000800 */
[----:B------:R-:W-:Y:S01]  /*1170*/  ULEA UR5, UR5, UR41, 0xc ;  /* 0x0000002905057291 */ /* 0x000fe2000f8e603f */
[----:B------:R-:W-:-:S03]  /*1180*/  ISETP.LT.AND P0, PT, RZ, UR4, PT ;  /* 0x00000004ff007c0c */ /* 0x000fc6000bf01270 */
[----:B------:R-:W-:-:S04]  /*1190*/  UIADD3 UR5, UR5, 0x200, URZ ;  /* 0x0000020005057890 */ /* 0x000fc8000fffe03f */
[----:B------:R-:W-:-:S04]  /*11a0*/  USHF.R.U32.HI UR5, URZ, 0x4, UR5 ;  /* 0x000000043f057899 */ /* 0x000fc80008011605 */
[----:B------:R-:W-:Y:S02]  /*11b0*/  ULOP3.LUT UR42, UR5, 0x3fff, URZ, 0xc0, !UPT ;  /* 0x00003fff052a7892 */ /* 0x000fe4000f8ec03f */
[----:B-1--45:R-:W-:Y:S10]  /*11c0*/  @P0 BRA `(.L_x_14) ;  /* 0x0000000000400947 */ /* 0x032ff40003800000 */
[----:B------:R-:W-:Y:S01]  /*11d0*/  MOV R0, 0x0 ;  /* 0x0000000000007802 */ /* 0x000fe20000000f00 */
[----:B------:R-:W-:Y:S01]  /*11e0*/  ULDC.64 UR4, c[0x4][0x68] ;  /* 0x01001a0000047ab9 */ /* 0x000fe20000000a00 */
[----:B------:R-:W-:Y:S01]  /*11f0*/  ULDC.64 UR6, c[0x4][0x8] ;  /* 0x0100020000067ab9 */ /* 0x000fe20000000a00 */
[----:B01----:R-:W-:Y:S01]  /*1200*/  IMAD.U32 R4, RZ, RZ, UR4 ;  /* 0x00000004ff047e24 */ /* 0x003fe2000f8e00ff */
[----:B------:R0:W1:Y:S01]  /*1210*/  LDC.64 R14, c[0x4][R0] ;  /* 0x01000000000e7b82 */ /* 0x0000620000000a00 */
[----:B------:R-:W-:Y:S01]  /*1220*/  IMAD.U32 R5, RZ, RZ, UR5 ;  /* 0x00000005ff057e24 */ /* 0x000fe2000f8e00ff */
[----:B------:R-:W-:Y:S01]  /*1230*/  ULDC.64 UR4, c[0x4][0x70] ;  /* 0x01001c0000047ab9 */ /* 0x000fe20000000a00 */
[----:B------:R-:W-:Y:S02]  /*1240*/  IMAD.U32 R10, RZ, RZ, UR6 ;  /* 0x00000006ff0a7e24 */ /* 0x000fe4000f8e00ff */
[----:B------:R-:W-:Y:S02]  /*1250*/  IMAD.U32 R6, RZ, RZ, UR4 ;  /* 0x00000004ff067e24 */ /* 0x000fe4000f8e00ff */
[----:B------:R-:W-:-:S02]  /*1260*/  IMAD.U32 R7, RZ, RZ, UR5 ;  /* 0x00000005ff077e24 */ /* 0x000fc4000f8e00ff */
[----:B------:R-:W-:Y:S02]  /*1270*/  IMAD.U32 R11, RZ, RZ, UR7 ;  /* 0x00000007ff0b7e24 */ /* 0x000fe4000f8e00ff */
[----:B------:R-:W-:Y:S02]  /*1280*/  IMAD.MOV.U32 R8, RZ, RZ, 0x1e1 ;  /* 0x000001e1ff087424 */ /* 0x000fe400078e00ff */
[----:B------:R-:W-:Y:S02]  /*1290*/  IMAD.MOV.U32 R12, RZ, RZ, 0x1 ;  /* 0x00000001ff0c7424 */ /* 0x000fe400078e00ff */
[----:B0-----:R-:W-:-:S07]  /*12a0*/  IMAD.MOV.U32 R13, RZ, RZ, RZ ;  /* 0x000000ffff0d7224 */ /* 0x001fce00078e00ff */
[----:B------:R-:W-:-:S07]  /*12b0*/  LEPC R20, `(.L_x_14) ;  /* 0x000000001014794e */ /* 0x000fce0000000000 */
[----:B-1---5:R-:W-:Y:S05]  /*12c0*/  CALL.ABS.NOINC R14 ;  /* 0x000000000e007343 */ /* 0x022fea0003c00000 */
.L_x_14:
[----:B------:R-:W-:-:S13]  /*12d0*/  ISETP.NE.AND P0, PT, R84, 0x3, PT ;  /* 0x000000035400780c */ /* 0x000fda0003f05270 */
[----:B------:R-:W-:Y:S05]  /*12e0*/  @!P0 BRA `(.L_x_15) ;  /* 0x0000000000048947 */ /* 0x000fea0003800000 */
[----:B------:R-:W-:Y:S01]  /*12f0*/  BPT.TRAP 0x1 ;  /* 0x000000040000795c */ /* 0x000fe20000300000 */
.L_x_15:
[----:B------:R-:W-:Y:S02]  /*1300*/  IMAD.U32 R3, RZ, RZ, UR39 ;  /* 0x00000027ff037e24 */ /* 0x000fe4000f8e00ff */
[----:B------:R-:W-:-:S03]  /*1310*/  IMAD.U32 R0, RZ, RZ, UR38 ;  /* 0x00000026ff007e24 */ /* 0x000fc6000f8e00ff */
[----:B------:R-:W-:Y:S02]  /*1320*/  LEA R3, R3, UR41, 0x3 ;  /* 0x0000002903037c11 */ /* 0x000fe4000f8e18ff */
[----:B------:R-:W-:-:S04]  /*1330*/  SHF.L.U32 R0, R0, 0x1f, RZ ;  /* 0x0000001f00007819 */ /* 0x000fc800000006ff */
[----:B------:R2:W3:Y:S01]  /*1340*/  SYNCS.PHASECHK.TRANS64.TRYWAIT P1, [R3+URZ], R0 ;  /* 0x00000000030075a7 */ /* 0x0004e2000802017f */
[----:B------:R-:W-:Y:S05]  /*1350*/  @!P0 BRA `(.L_x_16) ;  /* 0x0000000000048947 */ /* 0x000fea0003800000 */
[----:B------:R-:W-:Y:S01]  /*1360*/  BPT.TRAP 0x1 ;  /* 0x000000040000795c */ /* 0x000fe20000300000 */
.L_x_16:
[----:B---3--:R-:W-:Y:S05]  /*1370*/  @P1 BRA `(.L_x_17) ;  /* 0x0000000000081947 */ /* 0x008fea0003800000 */
[----:B------:R-:W3:Y:S02]  /*1380*/  SYNCS.PHASECHK.TRANS64.TRYWAIT P1, [R3+URZ], R0 ;  /* 0x00000000030075a7 */ /* 0x000ee4000802017f */
[----:B---3--:R-:W-:Y:S05]  /*1390*/  @!P1 BRA `(.L_x_18) ;  /* 0x0000006c00889947 */ /* 0x008fea0003800000 */
.L_x_17:
[----:B------:R-:W-:-:S04]  /*13a0*/  UISETP.LT.AND UP0, UPT, UR40, 0x1, UPT ;  /* 0x000000012800788c */ /* 0x000fc8000bf01270 */
[----:B------:R-:W-:-:S06]  /*13b0*/  USEL UR4, UR40, 0x1, UP0 ;  /* 0x0000000128047887 */ /* 0x000fcc0008000000 */
[----:B--23--:R-:W-:Y:S01]  /*13c0*/  IMAD.U32 R0, RZ, RZ, UR4 ;  /* 0x00000004ff007e24 */ /* 0x00cfe2000f8e00ff */
[----:B------:R-:W-:Y:S05]  /*13d0*/  WARPSYNC.ALL ;  /* 0x0000000000007948 */ /* 0x000fea0003800000 */
[----:B------:R-:W-:-:S04]  /*13e0*/  IADD3 R0, -R0, UR40, RZ ;  /* 0x0000002800007c10 */ /* 0x000fc8000fffe1ff */
[----:B------:R-:W-:Y:S01]  /*13f0*/  ISETP.GE.AND P1, PT, R0, 0x1, PT ;  /* 0x000000010000780c */ /* 0x000fe20003f26270 */
[----:B------:R-:W-:Y:S01]  /*1400*/  UIADD3 UR5, UR41, 0x1e200, URZ ;  /* 0x0001e20029057890 */ /* 0x000fe2000fffe03f */
[----:B------:R-:W-:Y:S01]  /*1410*/  WARPGROUP.ARRIVE ;  /* 0x00000000000079c5 */ /* 0x000fe20000000000 */
[----:B------:R-:W-:Y:S02]  /*1420*/  ULOP3.LUT UR4, UR42, 0x10000, URZ, 0xfc, !UPT ;  /* 0x000100002a047892 */ /* 0x000fe4000f8efc3f */
[----:B------:R-:W-:Y:S02]  /*1430*/  USHF.R.U32.HI UR5, URZ, 0x4, UR5 ;  /* 0x000000043f057899 */ /* 0x000fe40008011605 */
[----:B------:R-:W-:Y:S02]  /*1440*/  ULEA UR7, UR39, UR4, 0x9 ;  /* 0x0000000427077291 */ /* 0x000fe4000f8e483f */
[----:B------:R-:W-:Y:S01]  /*1450*/  ULOP3.LUT UR5, UR5, 0x3fff, URZ, 0xc0, !UPT ;  /* 0x00003fff05057892 */ /* 0x000fe2000f8ec03f */
[----:B------:R-:W-:Y:S01]  /*1460*/  UMOV UR9, 0x80000020 ;  /* 0x8000002000097882 */ /* 0x000fe20000000000 */
[----:B------:R-:W-:-:S02]  /*1470*/  UMOV UR11, 0x80000020 ;  /* 0x80000020000b7882 */ /* 0x000fc40000000000 */
[----:B------:R-:W-:Y:S01]  /*1480*/  ULOP3.LUT UR5, UR5, 0x10000, URZ, 0xfc, !UPT ;  /* 0x0001000005057892 */ /* 0x000fe2000f8efc3f */
[----:B------:R-:W-:Y:S01]  /*1490*/  UMOV UR8, UR7 ;  /* 0x0000000700087c82 */ /* 0x000fe20008000000 */
[----:B------:R-:W-:Y:S02]  /*14a0*/  UMOV UR21, UR9 ;  /* 0x0000000900157c82 */ /* 0x000fe40008000000 */
[----:B------:R-:W-:Y:S01]  /*14b0*/  UIMAD UR6, UR39, 0x1c0, UR5 ;  /* 0x000001c0270678a4 */ /* 0x000fe2000f8e0205 */
[----:B------:R-:W-:Y:S01]  /*14c0*/  UMOV UR20, UR8 ;  /* 0x0000000800147c82 */ /* 0x000fe20008000000 */
[----:B------:R-:W-:Y:S02]  /*14d0*/  UMOV UR23, 0x80000020 ;  /* 0x8000002000177882 */ /* 0x000fe40000000000 */
[----:B------:R-:W-:Y:S02]  /*14e0*/  UIADD3 UR22, UR6, 0x40, URZ ;  /* 0x0000004006167890 */ /* 0x000fe4000fffe03f */
[----:B------:R-:W-:-:S02]  /*14f0*/  UIADD3 UR18, UR6, 0x80, URZ ;  /* 0x0000008006127890 */ /* 0x000fc4000fffe03f */
[----:B------:R-:W-:Y:S01]  /*1500*/  UMOV UR10, UR6 ;  /* 0x00000006000a7c82 */ /* 0x000fe20008000000 */
[----:B------:R-:W-:Y:S01]  /*1510*/  UMOV UR16, UR8 ;  /* 0x0000000800107c82 */ /* 0x000fe20008000000 */
[----:B------:R-:W-:Y:S01]  /*1520*/  HGMMA.64x16x16.F32.BF16 R72, gdesc[UR8], RZ, !UPT, gsb0 ;  /* 0x00200000084879f0 */ /* 0x000fe2000c0018ff */
[----:B------:R-:W-:Y:S01]  /*1530*/  UMOV UR17, UR9 ;  /* 0x0000000900117c82 */ /* 0x000fe20008000000 */
[----:B------:R-:W-:Y:S01]  /*1540*/  UMOV UR19, 0x80000020 ;  /* 0x8000002000137882 */ /* 0x000fe20000000000 */
[----:B------:R-:W-:Y:S01]  /*1550*/  UIADD3 UR14, UR6, 0xc0, URZ ;  /* 0x000000c0060e7890 */ /* 0x000fe2000fffe03f */
[----:B------:R-:W-:Y:S01]  /*1560*/  UMOV UR12, UR8 ;  /* 0x00000008000c7c82 */ /* 0x000fe20008000000 */
[----:B------:R-:W-:Y:S01]  /*1570*/  UMOV UR13, UR9 ;  /* 0x00000009000d7c82 */ /* 0x000fe20008000000 */
[----:B------:R-:W-:Y:S01]  /*1580*/  UMOV UR15, 0x80000020 ;  /* 0x80000020000f7882 */ /* 0x000fe20000000000 */
[----:B------:R-:W-:Y:S01]  /*1590*/  UIADD3 UR10, UR6, 0x100, URZ ;  /* 0x00000100060a7890 */ /* 0x000fe2000fffe03f */
[----:B------:R-:W-:Y:S01]  /*15a0*/  UMOV UR11, 0x80000020 ;  /* 0x80000020000b7882 */ /* 0x000fe20000000000 */
[----:B------:R-:W-:-:S02]  /*15b0*/  WARPGROUP.DEPBAR.LE gsb0, 0x0 ;  /* 0x00008000000079c5 */ /* 0x000fc40000010000 */
[----:B------:R-:W-:-:S06]  /*15c0*/  WARPGROUP.ARRIVE ;  /* 0x00000000000079c5 */ /* 0x000fcc0000000000 */
[----:B------:R-:W-:Y:S01]  /*15d0*/  HGMMA.64x16x16.F32.BF16 R64, gdesc[UR20], RZ, !UPT, gsb0 ;  /* 0x00200000144079f0 */ /* 0x000fe2000c0018ff */
[----:B------:R-:W-:Y:S01]  /*15e0*/  UIADD3 UR22, UR6, 0x42, URZ ;  /* 0x0000004206167890 */ /* 0x000fe2000fffe03f */
[----:B------:R-:W-:Y:S01]  /*15f0*/  UMOV UR23, 0x80000020 ;  /* 0x8000002000177882 */ /* 0x000fe20000000000 */
[----:B------:R-:W-:Y:S02]  /*1600*/  WARPGROUP.DEPBAR.LE gsb0, 0x0 ;  /* 0x00008000000079c5 */ /* 0x000fe40000010000 */
[----:B------:R-:W-:-:S06]  /*1610*/  WARPGROUP.ARRIVE ;  /* 0x00000000000079c5 */ /* 0x000fcc0000000000 */
[----:B------:R-:W-:Y:S01]  /*1620*/  HGMMA.64x16x16.F32.BF16 R56, gdesc[UR16], RZ, !UPT, gsb0 ;  /* 0x00200000103879f0 */ /* 0x000fe2000c0018ff */
[----:B------:R-:W-:Y:S02]  /*1630*/  UIADD3 UR16, UR6, 0x140, URZ ;  /* 0x0000014006107890 */ /* 0x000fe4000fffe03f */
        /* <DEDUP_REMOVED lines=11> */
[----:B------:R-:W-:Y:S01]  /*16f0*/  UMOV UR10, UR16 ;  /* 0x00000010000a7c82 */ /* 0x000fe20008000000 */
        /* <DEDUP_REMOVED lines=9> */
[----:B------:R-:W-:Y:S02]  /*1790*/  UIADD3 UR8, UR7, 0x2, URZ ;  /* 0x0000000207087890 */ /* 0x000fe4000fffe03f */
[----:B------:R-:W-:Y:S01]  /*17a0*/  UIADD3 UR10, UR6, 0x2, URZ ;  /* 0x00000002060a7890 */ /* 0x000fe2000fffe03f */
[----:B------:R-:W-:Y:S01]  /*17b0*/  UMOV UR9, 0x80000020 ;  /* 0x8000002000097882 */ /* 0x000fe20000000000 */
[----:B------:R-:W-:Y:S01]  /*17c0*/  UMOV UR11, 0x80000020 ;  /* 0x80000020000b7882 */ /* 0x000fe20000000000 */
[----:B------:R-:W-:Y:S02]  /*17d0*/  UMOV UR21, UR9 ;  /* 0x0000000900157c82 */ /* 0x000fe40008000000 */
[----:B------:R-:W-:Y:S01]  /*17e0*/  UMOV UR20, UR8 ;  /* 0x0000000800147c82 */ /* 0x000fe20008000000 */
[----:B------:R-:W-:Y:S01]  /*17f0*/  UMOV UR16, UR8 ;  /* 0x0000000800107c82 */ /* 0x000fe20008000000 */
[----:B------:R-:W-:Y:S01]  /*1800*/  UMOV UR17, UR9 ;  /* 0x0000000900117c82 */ /* 0x000fe20008000000 */
[----:B------:R-:W-:Y:S01]  /*1810*/  UMOV UR12, UR8 ;  /* 0x00000008000c7c82 */ /* 0x000fe20008000000 */
[----:B------:R-:W-:Y:S01]  /*1820*/  UMOV UR13, UR9 ;  /* 0x00000009000d7c82 */ /* 0x000fe20008000000 */
[----:B------:R-:W-:Y:S01]  /*1830*/  UIADD3 UR7, UR6, 0x142, URZ ;  /* 0x0000014206077890 */ /* 0x000fe2000fffe03f */
[----:B------:R-:W-:-:S02]  /*1840*/  WARPGROUP.DEPBAR.LE gsb0, 0x0 ;  /* 0x00008000000079c5 */ /* 0x000fc40000010000 */
[----:B------:R-:W-:-:S06]  /*1850*/  WARPGROUP.ARRIVE ;  /* 0x00000000000079c5 */ /* 0x000fcc0000000000 */
[----:B------:R-:W-:Y:S01]  /*1860*/  HGMMA.64x16x16.F32.BF16 R72, gdesc[UR8], R72, gsb0 ;  /* 0x00200000084879f0 */ /* 0x000fe20008001848 */
[----:B------:R-:W-:Y:S01]  /*1870*/  UIADD3 UR10, UR6, 0x102, URZ ;  /* 0x00000102060a7890 */ /* 0x000fe2000fffe03f */
[----:B------:R-:W-:Y:S01]  /*1880*/  UMOV UR11, 0x80000020 ;  /* 0x80000020000b7882 */ /* 0x000fe20000000000 */
[----:B------:R-:W-:Y:S01]  /*1890*/  UIADD3 UR6, UR6, 0x182, URZ ;  /* 0x0000018206067890 */ /* 0x000fe2000fffe03f */
[----:B------:R-:W-:Y:S02]  /*18a0*/  WARPGROUP.DEPBAR.LE gsb0, 0x0 ;  /* 0x00008000000079c5 */ /* 0x000fe40000010000 */
[----:B------:R-:W-:-:S06]  /*18b0*/  WARPGROUP.ARRIVE ;  /* 0x00000000000079c5 */ /* 0x000fcc0000000000 */
[----:B------:R-:W-:Y:S03]  /*18c0*/  HGMMA.64x16x16.F32.BF16 R64, gdesc[UR20], R64, gsb0 ;  /* 0x00200000144079f0 */ /* 0x000fe60008001840 */
        /* <DEDUP_REMOVED lines=8> */
[----:B------:R-:W-:Y:S01]  /*1950*/  HGMMA.64x16x16.F32.BF16 R40, gdesc[UR8], R40, gsb0 ;  /* 0x00200000082879f0 */ /* 0x000fe20008001828 */
[----:B------:R-:W-:Y:S01]  /*1960*/  UMOV UR10, UR7 ;  /* 0x00000007000a7c82 */ /* 0x000fe20008000000 */
[----:B------:R-:W-:Y:S01]  /*1970*/  UMOV UR11, 0x80000020 ;  /* 0x80000020000b7882 */ /* 0x000fe20000000000 */
[----:B------:R-:W-:Y:S02]  /*1980*/  WARPGROUP.DEPBAR.LE gsb0, 0x0 ;  /* 0x00008000000079c5 */ /* 0x000fe40000010000 */
[----:B------:R-:W-:-:S06]  /*1990*/  WARPGROUP.ARRIVE ;  /* 0x00000000000079c5 */ /* 0x000fcc0000000000 */
[----:B------:R-:W-:Y:S01]  /*19a0*/  HGMMA.64x16x16.F32.BF16 R32, gdesc[UR8], R32, gsb0 ;  /* 0x00200000082079f0 */ /* 0x000fe20008001820 */
[----:B------:R-:W-:Y:S01]  /*19b0*/  UMOV UR10, UR6 ;  /* 0x00000006000a7c82 */ /* 0x000fe20008000000 */
[----:B------:R-:W-:Y:S01]  /*19c0*/  UMOV UR11, 0x80000020 ;  /* 0x80000020000b7882 */ /* 0x000fe20000000000 */
[----:B------:R-:W-:Y:S02]  /*19d0*/  WARPGROUP.DEPBAR.LE gsb0, 0x0 ;  /* 0x00008000000079c5 */ /* 0x000fe40000010000 */
[----:B------:R-:W-:-:S06]  /*19e0*/  WARPGROUP.ARRIVE ;  /* 0x00000000000079c5 */ /* 0x000fcc0000000000 */
[----:B------:R-:W-:Y:S03]  /*19f0*/  HGMMA.64x16x16.F32.BF16 R24, gdesc[UR8], R24, gsb0 ;  /* 0x00200000081879f0 */ /* 0x000fe60008001818 */
[----:B------:R-:W-:Y:S02]  /*1a00*/  WARPGROUP.DEPBAR.LE gsb0, 0x0 ;  /* 0x00008000000079c5 */ /* 0x000fe40000010000 */
[----:B------:R-:W-:Y:S05]  /*1a10*/  @!P1 BRA `(.L_x_19) ;  /* 0x0000000400f89947 */ /* 0x000fea0003800000 */
[----:B------:R-:W-:Y:S01]  /*1a20*/  UIADD3 UR6, UR39, 0x1, URZ ;  /* 0x0000000127067890 */ /* 0x000fe2000fffe03f */
[----:B------:R-:W-:-:S03]  /*1a30*/  IMAD.MOV.U32 R3, RZ, RZ, R0 ;  /* 0x000000ffff037224 */ /* 0x000fc600078e0000 */
[----:B------:R-:W-:-:S04]  /*1a40*/  UISETP.NE.AND UP0, UPT, UR6, 0xf, UPT ;  /* 0x0000000f0600788c */ /* 0x000fc8000bf05270 */
[----:B------:R-:W-:Y:S02]  /*1a50*/  USEL UR7, URZ, 0x1, UP0 ;  /* 0x000000013f077887 */ /* 0x000fe40008000000 */
[----:B------:R-:W-:Y:S02]  /*1a60*/  USEL UR6, UR6, URZ, UP0 ;  /* 0x0000003f06067287 */ /* 0x000fe40008000000 */
[----:B------:R-:W-:-:S06]  /*1a70*/  ULOP3.LUT UR7, UR38, UR7, URZ, 0x3c, !UPT ;  /* 0x0000000726077292 */ /* 0x000fcc000f8e3c3f */
[----:B------:R-:W-:Y:S01]  /*1a80*/  IMAD.U32 R6, RZ, RZ, UR7 ;  /* 0x00000007ff067e24 */ /* 0x000fe2000f8e00ff */
[----:B------:R-:W-:-:S06]  /*1a90*/  UMOV UR7, UR39 ;  /* 0x0000002700077c82 */ /* 0x000fcc0008000000 */
.L_x_26:
[----:B------:R-:W-:Y:S05]  /*1aa0*/  @!P0 BRA `(.L_x_20) ;  /* 0x0000000000048947 */ /* 0x000fea0003800000 */
[----:B------:R-:W-:Y:S01]  /*1ab0*/  BPT.TRAP 0x1 ;  /* 0x000000040000795c */ /* 0x000fe20000300000 */
.L_x_20:
[----:B------:R-:W-:Y:S01]  /*1ac0*/  ULEA UR8, UR6, UR41, 0x3 ;  /* 0x0000002906087291 */ /* 0x000fe2000f8e183f */
[----:B01----:R-:W-:-:S08]  /*1ad0*/  SHF.L.U32 R4, R6, 0x1f, RZ ;  /* 0x0000001f06047819 */ /* 0x003fd000000006ff */
[----:B------:R0:W1:Y:S01]  /*1ae0*/  SYNCS.PHASECHK.TRANS64.TRYWAIT P1, [UR8], R4 ;  /* 0x00000004ff0075a7 */ /* 0x0000620008020148 */
[----:B------:R-:W-:Y:S05]  /*1af0*/  @!P0 BRA `(.L_x_21) ;  /* 0x0000000000048947 */ /* 0x000fea0003800000 */
[----:B------:R-:W-:Y:S01]  /*1b00*/  BPT.TRAP 0x1 ;  /* 0x000000040000795c */ /* 0x000fe20000300000 */
.L_x_21:
[----:B-1----:R-:W-:Y:S05]  /*1b10*/  @P1 BRA `(.L_x_22) ;  /* 0x0000000000081947 */ /* 0x002fea0003800000 */
[----:B------:R-:W1:Y:S02]  /*1b20*/  SYNCS.PHASECHK.TRANS64.TRYWAIT P1, [UR8], R4 ;  /* 0x00000004ff0075a7 */ /* 0x000e640008020148 */
[----:B-1----:R-:W-:Y:S05]  /*1b30*/  @!P1 BRA `(.L_x_23) ;  /* 0x0000006400b49947 */ /* 0x002fea0003800000 */
.L_x_22:
[----:B------:R-:W-:Y:S01]  /*1b40*/  ULEA UR9, UR6, UR4, 0x9 ;  /* 0x0000000406097291 */ /* 0x000fe2000f8e483f */
[----:B------:R-:W-:Y:S01]  /*1b50*/  WARPGROUP.ARRIVE ;  /* 0x00000000000079c5 */ /* 0x000fe20000000000 */
[----:B------:R-:W-:Y:S01]  /*1b60*/  UIMAD UR8, UR6, 0x1c0, UR5 ;  /* 0x000001c0060878a4 */ /* 0x000fe2000f8e0205 */
[----:B------:R-:W-:Y:S01]  /*1b70*/  UMOV UR13, 0x80000020 ;  /* 0x80000020000d7882 */ /* 0x000fe20000000000 */
[----:B------:R-:W-:Y:S02]  /*1b80*/  UMOV UR15, 0x80000020 ;  /* 0x80000020000f7882 */ /* 0x000fe40000000000 */
[----:B------:R-:W-:Y:S01]  /*1b90*/  UIADD3 UR10, UR8, 0x40, URZ ;  /* 0x00000040080a7890 */ /* 0x000fe2000fffe03f */
[----:B------:R-:W-:Y:S02]  /*1ba0*/  UMOV UR12, UR9 ;  /* 0x00000009000c7c82 */ /* 0x000fe40008000000 */
[----:B------:R-:W-:Y:S01]  /*1bb0*/  UMOV UR14, UR8 ;  /* 0x00000008000e7c82 */ /* 0x000fe20008000000 */
[----:B------:R-:W-:Y:S01]  /*1bc0*/  UIADD3 UR11, UR8, 0x80, URZ ;  /* 0x00000080080b7890 */ /* 0x000fe2000fffe03f */
[----:B------:R-:W-:Y:S01]  /*1bd0*/  HGMMA.64x16x16.F32.BF16 R72, gdesc[UR12], R72, gsb0 ;  /* 0x002000000c4879f0 */ /* 0x000fe20008001848 */
[----:B------:R-:W-:Y:S01]  /*1be0*/  UMOV UR15, 0x80000020 ;  /* 0x80000020000f7882 */ /* 0x000fe20000000000 */
[----:B------:R-:W-:Y:S01]  /*1bf0*/  UMOV UR14, UR10 ;  /* 0x0000000a000e7c82 */ /* 0x000fe20008000000 */
[----:B------:R-:W-:-:S02]  /*1c00*/  UIADD3 UR16, UR8, 0xc0, URZ ;  /* 0x000000c008107890 */ /* 0x000fc4000fffe03f */
[----:B------:R-:W-:Y:S01]  /*1c10*/  UIADD3 UR10, UR8, 0x100, URZ ;  /* 0x00000100080a7890 */ /* 0x000fe2000fffe03f */
[----:B------:R-:W-:Y:S02]  /*1c20*/  WARPGROUP.DEPBAR.LE gsb0, 0x0 ;  /* 0x00008000000079c5 */ /* 0x000fe40000010000 */
[----:B------:R-:W-:-:S06]  /*1c30*/  WARPGROUP.ARRIVE ;  /* 0x00000000000079c5 */ /* 0x000fcc0000000000 */
[----:B------:R-:W-:Y:S01]  /*1c40*/  HGMMA.64x16x16.F32.BF16 R64, gdesc[UR12], R64, gsb0 ;  /* 0x002000000c4079f0 */ /* 0x000fe20008001840 */
[----:B------:R-:W-:Y:S01]  /*1c50*/  UMOV UR14, UR11 ;  /* 0x0000000b000e7c82 */ /* 0x000fe20008000000 */
[----:B------:R-:W-:Y:S01]  /*1c60*/  UMOV UR15, 0x80000020 ;  /* 0x80000020000f7882 */ /* 0x000fe20000000000 */
        /* <DEDUP_REMOVED lines=27> */
[----:B------:R-:W-:Y:S02]  /*1e20*/  UIADD3 UR12, UR9, 0x2, URZ ;  /* 0x00000002090c7890 */ /* 0x000fe4000fffe03f */
[----:B------:R-:W-:Y:S01]  /*1e30*/  UIADD3 UR14, UR8, 0x2, URZ ;  /* 0x00000002080e7890 */ /* 0x000fe2000fffe03f */
[----:B------:R-:W-:Y:S01]  /*1e40*/  UMOV UR13, 0x80000020 ;  /* 0x80000020000d7882 */ /* 0x000fe20000000000 */
        /* <DEDUP_REMOVED lines=13> */
[----:B------:R-:W-:Y:S02]  /*1f20*/  UIADD3 UR10, UR8, 0x142, URZ ;  /* 0x00000142080a7890 */ /* 0x000fe4000fffe03f */
        /* <DEDUP_REMOVED lines=26> */
[----:B------:R-:W-:Y:S01]  /*20d0*/  BPT.TRAP 0x1 ;  /* 0x000000040000795c */ /* 0x000fe20000300000 */
.L_x_24:
[----:B------:R-:W-:Y:S01]  /*20e0*/  ULEA UR8, UR7, UR41, 0x3 ;  /* 0x0000002907087291 */ /* 0x000fe2000f8e183f */
[----:B------:R-:W-:-:S03]  /*20f0*/  ISETP.GT.U32.AND P1, PT, R19, 0x1, PT ;  /* 0x000000011300780c */ /* 0x000fc60003f24070 */
[----:B------:R-:W-:-:S04]  /*2100*/  UIADD3 UR8, UR8, 0x78, URZ ;  /* 0x0000007808087890 */ /* 0x000fc8000fffe03f */
[----:B------:R-:W-:-:S09]  /*2110*/  UPRMT UR8, URZ, 0x654, UR8 ;  /* 0x000006543f087896 */ /* 0x000fd20008000008 */
[----:B------:R-:W-:Y:S01]  /*2120*/  SYNCS.ARRIVE.TRANS64.RED.A1T0 RZ, [UR8], RZ ;  /* 0x000000ffffff79a7 */ /* 0x000fe20008100408 */
[----:B------:R-:W-:Y:S05]  /*2130*/  @P1 BRA `(.L_x_25) ;  /* 0x0000000000041947 */ /* 0x000fea0003800000 */
[----:B------:R-:W-:Y:S01]  /*2140*/  BPT.TRAP 0x1 ;  /* 0x000000040000795c */ /* 0x000fe20000300000 */
.L_x_25:
[----:B------:R-:W-:Y:S01]  /*2150*/  UIADD3 UR6, UR6, 0x1, URZ ;  /* 0x0000000106067890 */ /* 0x000fe2000fffe03f */
[C---:B------:R-:W-:Y:S01]  /*2160*/  ISETP.GT.AND P1, PT, R3.reuse, 0x1, PT ;  /* 0x000000010300780c */ /* 0x040fe20003f24270 */
[----:B------:R-:W-:Y:S01]  /*2170*/  UIADD3 UR7, UR7, 0x1, URZ ;  /* 0x0000000107077890 */ /* 0x000fe2000fffe03f */
[----:B------:R-:W-:Y:S01]  /*2180*/  VIADD R3, R3, 0xffffffff ;  /* 0xffffffff03037836 */ /* 0x000fe20000000000 */
[----:B------:R-:W-:Y:S02]  /*2190*/  UISETP.NE.AND UP0, UPT, UR6, 0xf, UPT ;  /* 0x0000000f0600788c */ /* 0x000fe4000bf05270 */
[----:B------:R-:W-:Y:S02]  /*21a0*/  UISETP.NE.AND UP1, UPT, UR7, 0xf, UPT ;  /* 0x0000000f0700788c */ /* 0x000fe4000bf25270 */
[----:B------:R-:W-:Y:S02]  /*21b0*/  USEL UR8, URZ, 0x1, UP0 ;  /* 0x000000013f087887 */ /* 0x000fe40008000000 */
[----:B------:R-:W-:-:S02]  /*21c0*/  USEL UR6, UR6, URZ, UP0 ;  /* 0x0000003f06067287 */ /* 0x000fc40008000000 */
[----:B------:R-:W-:Y:S02]  /*21d0*/  USEL UR7, UR7, URZ, UP1 ;  /* 0x0000003f07077287 */ /* 0x000fe40008800000 */
[----:B------:R-:W-:Y:S01]  /*21e0*/  LOP3.LUT R6, R6, UR8, RZ, 0x3c, !PT ;  /* 0x0000000806067c12 */ /* 0x000fe2000f8e3cff */
[----:B------:R-:W-:Y:S09]  /*21f0*/  @P1 BRA `(.L_x_26) ;  /* 0xfffffff800281947 */ /* 0x000ff2000383ffff */
.L_x_19:
[----:B------:R-:W2:Y:S02]  /*2200*/  LDC R3, c[0x0][0x28c] ;  /* 0x0000a300ff037b82 */ /* 0x000ea40000000800 */
[----:B--2---:R-:W-:-:S13]  /*2210*/  ISETP.GE.AND P1, PT, R3, 0x1, PT ;  /* 0x000000010300780c */ /* 0x004fda0003f26270 */
[----:B------:R-:W-:Y:S05]  /*2220*/  @!P1 BRA `(.L_x_27) ;  /* 0x0000000000349947 */ /* 0x000fea0003800000 */
[----:B------:R-:W-:Y:S05]  /*2230*/  @!P0 BRA `(.L_x_28) ;  /* 0x0000000000048947 */ /* 0x000fea0003800000 */
[----:B------:R-:W-:Y:S01]  /*2240*/  BPT.TRAP 0x1 ;  /* 0x000000040000795c */ /* 0x000fe20000300000 */
.L_x_28:
[----:B------:R-:W-:Y:S01]  /*2250*/  VIADD R0, R0, UR39 ;  /* 0x0000002700007c36 */ /* 0x000fe20008000000 */
[----:B------:R-:W-:-:S03]  /*2260*/  ISETP.GT.U32.AND P0, PT, R19, 0x1, PT ;  /* 0x000000011300780c */ /* 0x000fc60003f04070 */
[----:B01----:R-:W-:-:S05]  /*2270*/  IMAD.WIDE.U32 R4, R0, -0x77777777, RZ ;  /* 0x8888888900047825 */ /* 0x003fca00078e00ff */
[----:B------:R-:W-:-:S05]  /*2280*/  SHF.R.U32.HI R5, RZ, 0x3, R5 ;  /* 0x00000003ff057819 */ /* 0x000fca0000011605 */
[----:B------:R-:W-:-:S05]  /*2290*/  IMAD R0, R5, -0xf, R0 ;  /* 0xfffffff105007824 */ /* 0x000fca00078e0200 */
[----:B------:R-:W-:-:S05]  /*22a0*/  LEA R0, R0, UR41, 0x3 ;  /* 0x0000002900007c11 */ /* 0x000fca000f8e18ff */
[----:B------:R-:W-:-:S05]  /*22b0*/  VIADD R0, R0, 0x78 ;  /* 0x0000007800007836 */ /* 0x000fca0000000000 */
[----:B------:R-:W-:-:S04]  /*22c0*/  PRMT R0, RZ, 0x654, R0 ;  /* 0x00000654ff007816 */ /* 0x000fc80000000000 */
[----:B------:R2:W-:Y:S01]  /*22d0*/  SYNCS.ARRIVE.TRANS64.RED.A1T0 RZ, [R0+URZ], RZ ;  /* 0x000000ff00ff79a7 */ /* 0x0005e2000810043f */
[----:B------:R-:W-:Y:S05]  /*22e0*/  @P0 BRA `(.L_x_27) ;  /* 0x0000000000040947 */ /* 0x000fea0003800000 */
[----:B------:R-:W-:Y:S01]  /*22f0*/  BPT.TRAP 0x1 ;  /* 0x000000040000795c */ /* 0x000fe20000300000 */
.L_x_27:
[----:B------:R-:W3:Y:S01]  /*2300*/  LDC R6, c[0x0][0x288] ;  /* 0x0000a200ff067b82 */ /* 0x000ee20000000800 */
[----:B--2---:R-:W-:Y:S01]  /*2310*/  LOP3.LUT R0, R22, 0x1, RZ, 0xc0, !PT ;  /* 0x0000000116007812 */ /* 0x004fe200078ec0ff */
[----:B------:R-:W-:Y:S01]  /*2320*/  IMAD R83, R83, 0x70, RZ ;  /* 0x0000007053537824 */ /* 0x000fe200078e02ff */
[----:B------:R-:W-:Y:S01]  /*2330*/  SHF.R.U32.HI R3, RZ, 0x2, R18 ;  /* 0x00000002ff037819 */ /* 0x000fe20000011612 */
[----:B------:R-:W-:Y:S01]  /*2340*/  UIADD3 UR39, UR40, UR39, URZ ;  /* 0x0000002728277290 */ /* 0x000fe2000fffe03f */
[----:B01----:R-:W-:Y:S01]  /*2350*/  LOP3.LUT R4, R18, 0x60, RZ, 0xc0, !PT ;  /* 0x0000006012047812 */ /* 0x003fe200078ec0ff */
[----:B------:R-:W-:Y:S01]  /*2360*/  IMAD.SHL.U32 R8, R0, 0x40, RZ ;  /* 0x0000004000087824 */ /* 0x000fe200078e00ff */
[----:B------:R-:W-:Y:S01]  /*2370*/  LOP3.LUT R3, R3, 0x7, RZ, 0xc0, !PT ;  /* 0x0000000703037812 */ /* 0x000fe200078ec0ff */
[----:B------:R-:W-:Y:S01]  /*2380*/  UISETP.GT.U32.AND UP0, UPT, UR39, 0xe, UPT ;  /* 0x0000000e2700788c */ /* 0x000fe2000bf04070 */
[----:B------:R-:W-:Y:S01]  /*2390*/  SHF.R.U32.HI R4, RZ, 0x1, R4 ;  /* 0x00000001ff047819 */ /* 0x000fe20000011604 */
[C---:B------:R-:W-:Y:S01]  /*23a0*/  IMAD.SHL.U32 R12, R18.reuse, 0x2, RZ ;  /* 0x00000002120c7824 */ /* 0x040fe200078e00ff */
[----:B------:R-:W-:Y:S01]  /*23b0*/  LOP3.LUT R5, R18, 0x3, RZ, 0xc0, !PT ;  /* 0x0000000312057812 */ /* 0x000fe200078ec0ff */
[----:B------:R-:W-:Y:S01]  /*23c0*/  ULDC UR7, c[0x0][0x284] ;  /* 0x0000a10000077ab9 */ /* 0x000fe20000000800 */
[--C-:B------:R-:W-:Y:S01]  /*23d0*/  IADD3 R7, RZ, -R4, -R3.reuse ;  /* 0x80000004ff077210 */ /* 0x100fe20007ffe803 */
[----:B------:R-:W-:Y:S01]  /*23e0*/  UISETP.LT.U32.AND UP0, UPT, UR40, 0xf, UP0 ;  /* 0x0000000f2800788c */ /* 0x000fe20008701070 */
[----:B------:R-:W-:Y:S01]  /*23f0*/  LOP3.LUT R3, R8, 0x40, R3, 0xe2, !PT ;  /* 0x0000004008037812 */ /* 0x000fe200078ee203 */
[----:B------:R-:W-:Y:S01]  /*2400*/  UISETP.GE.U32.AND UP1, UPT, UR40, 0xf, UPT ;  /* 0x0000000f2800788c */ /* 0x000fe2000bf26070 */
[----:B------:R-:W-:Y:S01]  /*2410*/  SHF.R.S32.HI R15, RZ, 0x1f, R81 ;  /* 0x0000001fff0f7819 */ /* 0x000fe20000011451 */
[----:B------:R-:W-:Y:S01]  /*2420*/  ULDC.64 UR8, c[0x0][0x5d0] ;  /* 0x0001740000087ab9 */ /* 0x000fe20000000a00 */
[----:B------:R-:W-:Y:S01]  /*2430*/  LOP3.LUT R12, R83, 0x6, R12, 0xf8, !PT ;  /* 0x00000006530c7812 */ /* 0x000fe200078ef80c */
[----:B------:R-:W-:Y:S01]  /*2440*/  UIMAD.WIDE.U32 UR4, UR39, -0x77777777, URZ ;  /* 0x88888889270478a5 */ /* 0x000fe2000f8e003f */
[C---:B------:R-:W-:Y:S01]  /*2450*/  IMAD.WIDE R10, R82.reuse, 0x80, RZ ;  /* 0x00000080520a7825 */ /* 0x040fe200078e02ff */
[----:B------:R-:W-:Y:S01]  /*2460*/  USEL UR6, URZ, 0x1, !UP0 ;  /* 0x000000013f067887 */ /* 0x000fe2000c000000 */
[----:B------:R-:W-:Y:S01]  /*2470*/  SHF.R.S32.HI R13, RZ, 0x1f, R12 ;  /* 0x0000001fff0d7819 */ /* 0x000fe2000001140c */
[----:B------:R-:W-:Y:S01]  /*2480*/  USHF.R.U32.HI UR4, URZ, 0x3, UR5 ;  /* 0x000000033f047899 */ /* 0x000fe20008011605 */
[----:B---3--:R-:W-:Y:S01]  /*2490*/  IMAD R8, R5, -0x2, R6 ;  /* 0xfffffffe05087824 */ /* 0x008fe200078e0206 */
[----:B------:R-:W-:Y:S01]  /*24a0*/  ISETP.GE.AND P0, PT, R83, R6, PT ;  /* 0x000000065300720c */ /* 0x000fe20003f06270 */
[----:B------:R-:W-:Y:S01]  /*24b0*/  IMAD.SHL.U32 R5, R82, 0x80, RZ ;  /* 0x0000008052057824 */ /* 0x000fe200078e00ff */
[----:B------:R-:W-:Y:S01]  /*24c0*/  ULOP3.LUT UR38, UR38, UR6, URZ, 0x3c, !UPT ;  /* 0x0000000626267292 */ /* 0x000fe2000f8e3c3f */
[----:B------:R-:W-:Y:S01]  /*24d0*/  IMAD R6, R15, UR8, RZ ;  /* 0x000000080f067c24 */ /* 0x000fe2000f8e02ff */
[----:B------:R-:W-:Y:S01]  /*24e0*/  LOP3.LUT R97, R10, R3, R4, 0xfe, !PT ;  /* 0x000000030a617212 */ /* 0x000fe200078efe04 */
[----:B------:R-:W-:Y:S01]  /*24f0*/  IMAD R0, R0, -0x40, R7 ;  /* 0xffffffc000007824 */ /* 0x000fe200078e0207 */
[----:B------:R-:W-:Y:S01]  /*2500*/  ISETP.GE.OR P0, PT, R5, UR7, P0 ;  /* 0x0000000705007c0c */ /* 0x000fe20008706670 */
[C---:B------:R-:W-:Y:S01]  /*2510*/  IMAD R9, R81.reuse, UR9, R6 ;  /* 0x0000000951097c24 */ /* 0x040fe2000f8e0206 */
[----:B------:R-:W-:Y:S01]  /*2520*/  UIMAD UR39, UR4, -0xf, UR39 ;  /* 0xfffffff1042778a4 */ /* 0x000fe2000f8e0227 */
[----:B------:R-:W-:Y:S01]  /*2530*/  IMAD.WIDE.U32 R6, R81, UR8, R12 ;  /* 0x0000000851067c25 */ /* 0x000fe2000f8e000c */
[----:B------:R-:W-:Y:S01]  /*2540*/  @UP1 ULOP3.LUT UR38, UR38, 0x1, UR4, 0x78, !UPT ;  /* 0x0000000126261892 */ /* 0x000fe2000f8e7804 */
[----:B------:R-:W-:-:S02]  /*2550*/  IADD3 R3, -R5, UR7, R0 ;  /* 0x0000000705037c10 */ /* 0x000fc4000fffe100 */
[----:B------:R-:W-:Y:S02]  /*2560*/  IMAD.IADD R4, R8, 0x1, -R83 ;  /* 0x0000000108047824 */ /* 0x000fe400078e0a53 */
[----:B------:R-:W-:Y:S02]  /*2570*/  IMAD.IADD R9, R7, 0x1, R9 ;  /* 0x0000000107097824 */ /* 0x000fe400078e0209 */
[----:B------:R-:W-:Y:S02]  /*2580*/  IMAD.MOV.U32 R0, RZ, RZ, -0x1 ;  /* 0xffffffffff007424 */ /* 0x000fe400078e00ff */
[----:B------:R-:W-:Y:S01]  /*2590*/  IMAD.MOV.U32 R8, RZ, RZ, R6 ;  /* 0x000000ffff087224 */ /* 0x000fe200078e0006 */
[----:B------:R-:W-:Y:S06]  /*25a0*/  @P0 BRA `(.L_x_29) ;  /* 0x0000003800400947 */ /* 0x000fec0003800000 */
[----:B------:R-:W0:Y:S01]  /*25b0*/  LDC.64 R6, c[0x0][0x5c8] ;  /* 0x00017200ff067b82 */ /* 0x000e220000000a00 */
[----:B-----5:R-:W-:Y:S01]  /*25c0*/  FSETP.NEU.AND P0, PT, R80, RZ, PT ;  /* 0x000000ff5000720b */ /* 0x020fe20003f0d000 */
[----:B------:R-:W-:Y:S01]  /*25d0*/  BSSY B0, `(.L_x_29) ;  /* 0x000038d000007945 */ /* 0x000fe20003800000 */
[----:B------:R-:W-:-:S04]  /*25e0*/  ISETP.GT.AND P1, PT, R4, RZ, PT ;  /* 0x000000ff0400720c */ /* 0x000fc80003f24270 */
[----:B------:R-:W-:Y:S01]  /*25f0*/  ISETP.GT.AND P2, PT, R3, RZ, P1 ;  /* 0x000000ff0300720c */ /* 0x000fe20000f44270 */
[-C--:B0-----:R-:W-:Y:S02]  /*2600*/  IMAD R14, R11, R6.reuse, RZ ;  /* 0x000000060b0e7224 */ /* 0x081fe400078e02ff */
[----:B------:R-:W-:-:S04]  /*2610*/  IMAD.WIDE.U32 R86, R97, R6, R8 ;  /* 0x0000000661567225 */ /* 0x000fc800078e0008 */
[----:B------:R-:W-:-:S04]  /*2620*/  IMAD R5, R97, R7, R14 ;  /* 0x0000000761057224 */ /* 0x000fc800078e020e */
[----:B------:R-:W-:Y:S01]  /*2630*/  IMAD.IADD R99, R87, 0x1, R5 ;  /* 0x0000000157637824 */ /* 0x000fe200078e0205 */
[----:B------:R-:W-:Y:S06]  /*2640*/  @!P0 BRA `(.L_x_30) ;  /* 0x0000002400d48947 */ /* 0x000fec0003800000 */
[----:B------:R-:W0:Y:S01]  /*2650*/  LDC.64 R90, c[0x0][0x5b8] ;  /* 0x00016e00ff5a7b82 */ /* 0x000e220000000a00 */
[----:B------:R-:W-:-:S07]  /*2660*/  ULDC.64 UR4, c[0x0][0x5c0] ;  /* 0x0001700000047ab9 */ /* 0x000fce0000000a00 */
[----:B------:R-:W1:Y:S08]  /*2670*/  LDC.64 R92, c[0x0][0x5b0] ;  /* 0x00016c00ff5c7b82 */ /* 0x000e700000000a00 */
[----:B------:R-:W2:Y:S01]  /*2680*/  LDC.64 R94, c[0x0][0x5a8] ;  /* 0x00016a00ff5e7b82 */ /* 0x000ea20000000a00 */
[-C--:B0-----:R-:W-:Y:S02]  /*2690*/  IMAD R8, R15, R90.reuse, RZ ;  /* 0x0000005a0f087224 */ /* 0x081fe400078e02ff */
[----:B------:R-:W-:-:S04]  /*26a0*/  IMAD.WIDE.U32 R88, R81, R90, R12 ;  /* 0x0000005a51587225 */ /* 0x000fc800078e000c */
[----:B------:R-:W-:Y:S02]  /*26b0*/  IMAD R85, R81, R91, R8 ;  /* 0x0000005b51557224 */ /* 0x000fe400078e0208 */
[-C--:B-1----:R-:W-:Y:S02]  /*26c0*/  IMAD R10, R11, R92.reuse, RZ ;  /* 0x0000005c0b0a7224 */ /* 0x082fe400078e02ff */
[----:B------:R-:W-:Y:S02]  /*26d0*/  IMAD.IADD R15, R89, 0x1, R85 ;  /* 0x00000001590f7824 */ /* 0x000fe400078e0255 */
[----:B------:R-:W-:Y:S02]  /*26e0*/  IMAD.MOV.U32 R14, RZ, RZ, R88 ;  /* 0x000000ffff0e7224 */ /* 0x000fe400078e0058 */
[C---:B------:R-:W-:Y:S02]  /*26f0*/  IMAD R87, R97.reuse, R93, R10 ;  /* 0x0000005d61577224 */ /* 0x040fe400078e020a */
[----:B------:R-:W-:-:S04]  /*2700*/  IMAD.WIDE.U32 R8, R97, R92, R14 ;  /* 0x0000005c61087225 */ /* 0x000fc800078e000e */
[----:B------:R-:W-:Y:S01]  /*2710*/  IMAD.IADD R5, R9, 0x1, R87 ;  /* 0x0000000109057824 */ /* 0x000fe200078e0257 */
[----:B--2---:R-:W-:-:S04]  /*2720*/  LEA R20, P0, R8, R94, 0x1 ;  /* 0x0000005e08147211 */ /* 0x004fc800078008ff */
[----:B------:R-:W-:-:S05]  /*2730*/  LEA.HI.X R21, R8, R95, R5, 0x1, P0 ;  /* 0x0000005f08157211 */ /* 0x000fca00000f0c05 */
[----:B------:R0:W2:Y:S01]  /*2740*/  @P2 LDG.E.LTC128B.U16 R5, desc[UR36][R20.64] ;  /* 0x0000002414052981 */ /* 0x0000a2000c1e1520 */
[----:B------:R-:W-:Y:S01]  /*2750*/  LEA R10, P0, R86, UR4, 0x1 ;  /* 0x00000004560a7c11 */ /* 0x000fe2000f8008ff */
[----:B------:R-:W-:Y:S01]  /*2760*/  IMAD.WIDE.U32 R8, R97, R92, R12 ;  /* 0x0000005c61087225 */ /* 0x000fe200078e000c */
[----:B------:R-:W-:Y:S03]  /*2770*/  BSSY B1, `(.L_x_31) ;  /* 0x0000012000017945 */ /* 0x000fe60003800000 */
[----:B------:R-:W-:Y:S02]  /*2780*/  IMAD.IADD R9, R87, 0x1, R9 ;  /* 0x0000000157097824 */ /* 0x000fe400078e0209 */
[----:B------:R-:W-:Y:S01]  /*2790*/  IMAD.WIDE.U32 R82, R81, R90, R8 ;  /* 0x0000005a51527225 */ /* 0x000fe200078e0008 */
[----:B0-----:R-:W-:-:S03]  /*27a0*/  SHF.L.U64.HI R21, R92, 0x3, R93 ;  /* 0x000000035c157819 */ /* 0x001fc6000001025d */
[----:B------:R-:W-:Y:S01]  /*27b0*/  IMAD.IADD R9, R85, 0x1, R83 ;  /* 0x0000000155097824 */ /* 0x000fe200078e0253 */
[----:B------:R-:W-:Y:S01]  /*27c0*/  LEA R8, P4, R82, R94, 0x1 ;  /* 0x0000005e52087211 */ /* 0x000fe200078808ff */
[----:B------:R-:W-:-:S03]  /*27d0*/  IMAD.SHL.U32 R20, R92, 0x8, RZ ;  /* 0x000000085c147824 */ /* 0x000fc600078e00ff */
[----:B------:R-:W-:Y:S01]  /*27e0*/  LEA.HI.X R9, R82, R95, R9, 0x1, P4 ;  /* 0x0000005f52097211 */ /* 0x000fe200020f0c09 */
[----:B--2---:R-:W-:-:S04]  /*27f0*/  IMAD.U32 R11, R5, 0x10000, RZ ;  /* 0x00010000050b7824 */ /* 0x004fc800078e00ff */
[----:B------:R-:W-:-:S04]  /*2800*/  FMUL R11, R11, R80 ;  /* 0x000000500b0b7220 */ /* 0x000fc80000400000 */
[----:B------:R-:W-:Y:S01]  /*2810*/  FFMA R72, R72, R23, R11 ;  /* 0x0000001748487223 */ /* 0x000fe2000000000b */
[----:B------:R-:W-:Y:S02]  /*2820*/  LEA.HI.X R11, R86, UR5, R99, 0x1, P0 ;  /* 0x00000005560b7c11 */ /* 0x000fe400080f0c63 */
[----:B------:R-:W-:Y:S02]  /*2830*/  ISETP.GT.AND P0, PT, R4, 0x1, PT ;  /* 0x000000010400780c */ /* 0x000fe40003f04270 */
[----:B------:R-:W-:Y:S02]  /*2840*/  F2FP.BF16.F32.PACK_AB R72, RZ, R72 ;  /* 0x00000048ff48723e */ /* 0x000fe400000010ff */
[----:B------:R-:W-:-:S03]  /*2850*/  ISETP.GT.AND P3, PT, R3, RZ, P0 ;  /* 0x000000ff0300720c */ /* 0x000fc60000764270 */
[----:B------:R0:W-:Y:S10]  /*2860*/  @P2 STG.E.U16 desc[UR36][R10.64], R72 ;  /* 0x000000480a002986 */ /* 0x0001f4000c101524 */
[----:B------:R-:W-:Y:S05]  /*2870*/  @!P3 BRA `(.L_x_32) ;  /* 0x000000000004b947 */ /* 0x000fea0003800000 */
[----:B------:R1:W5:Y:S02]  /*2880*/  LDG.E.LTC128B.U16 R5, desc[UR36][R8.64+0x2] ;  /* 0x0000022408057981 */ /* 0x000364000c1e1520 */
.L_x_32:
[----:B------:R-:W-:Y:S05]  /*2890*/  BSYNC B1 ;  /* 0x0000000000017941 */ /* 0x000fea0003800000 */
.L_x_31:
[----:B------:R-:W-:Y:S01]  /*28a0*/  IMAD.WIDE.U32 R20, R97, R92, R20 ;  /* 0x0000005c61147225 */ /* 0x000fe200078e0014 */
[----:B------:R-:W-:Y:S02]  /*28b0*/  ISETP.GT.AND P1, PT, R3, 0x8, P1 ;  /* 0x000000080300780c */ /* 0x000fe40000f24270 */
[C---:B0----5:R-:W-:Y:S01]  /*28c0*/  PRMT R72, R5.reuse, 0x7610, R72 ;  /* 0x0000761005487816 */ /* 0x061fe20000000048 */
[----:B------:R-:W-:Y:S01]  /*28d0*/  IMAD.U32 R83, R5, 0x10000, RZ ;  /* 0x0001000005537824 */ /* 0x000fe200078e00ff */
[----:B------:R-:W-:Y:S01]  /*28e0*/  IADD3 R88, P2, R88, R20, RZ ;  /* 0x0000001458587210 */ /* 0x000fe20007f5e0ff */
[----:B------:R-:W-:Y:S02]  /*28f0*/  IMAD.IADD R87, R87, 0x1, R21 ;  /* 0x0000000157577824 */ /* 0x000fe400078e0215 */
[----:B------:R-:W-:Y:S02]  /*2900*/  FMUL R14, R83, R80 ;  /* 0x00000050530e7220 */ /* 0x000fe40000400000 */
[----:B------:R-:W-:-:S02]  /*2910*/  IMAD.X R15, R87, 0x1, R15, P2 ;  /* 0x00000001570f7824 */ /* 0x000fc400010e060f */
[----:B------:R-:W-:Y:S01]  /*2920*/  FFMA R73, R73, R23, R14 ;  /* 0x0000001749497223 */ /* 0x000fe2000000000e */
[----:B------:R-:W-:-:S04]  /*2930*/  LEA R14, P2, R88, R94, 0x1 ;  /* 0x0000005e580e7211 */ /* 0x000fc800078408ff */
[----:B------:R-:W-:Y:S02]  /*2940*/  F2FP.BF16.F32.PACK_AB R73, RZ, R73 ;  /* 0x00000049ff49723e */ /* 0x000fe400000010ff */
[----:B------:R-:W-:-:S03]  /*2950*/  LEA.HI.X R15, R88, R95, R15, 0x1, P2 ;  /* 0x0000005f580f7211 */ /* 0x000fc600010f0c0f */
[----:B------:R0:W-:Y:S04]  /*2960*/  @P3 STG.E.U16 desc[UR36][R10.64+0x2], R73 ;  /* 0x000002490a003986 */ /* 0x0001e8000c101524 */
[----:B------:R-:W2:Y:S01]  /*2970*/  @P1 LDG.E.LTC128B.U16 R72, desc[UR36][R14.64] ;  /* 0x000000240e481981 */ /* 0x000ea2000c1e1520 */
[----:B------:R-:W-:Y:S01]  /*2980*/  IADD3 R20, P2, R12, R20, RZ ;  /* 0x000000140c147210 */ /* 0x000fe20007f5e0ff */
[----:B------:R-:W-:Y:S01]  /*2990*/  BSSY B1, `(.L_x_33) ;  /* 0x0000011000017945 */ /* 0x000fe20003800000 */
[----:B------:R-:W-:-:S03]  /*29a0*/  ISETP.GT.AND P0, PT, R3, 0x8, P0 ;  /* 0x000000080300780c */ /* 0x000fc60000704270 */
[----:B------:R-:W-:Y:S01]  /*29b0*/  IMAD.X R21, R13, 0x1, R87, P2 ;  /* 0x000000010d157824 */ /* 0x000fe200010e0657 */
[C---:B------:R-:W-:Y:S02]  /*29c0*/  SHF.L.U64.HI R13, R6.reuse, 0x4, R7 ;  /* 0x00000004060d7819 */ /* 0x040fe40000010207 */
[----:B------:R-:W-:Y:S01]  /*29d0*/  LEA R12, P2, R6, R10, 0x4 ;  /* 0x0000000a060c7211 */ /* 0x000fe200078420ff */
[----:B------:R-:W-:-:S04]  /*29e0*/  IMAD.WIDE.U32 R20, R81, R90, R20 ;  /* 0x0000005a51147225 */ /* 0x000fc800078e0014 */
[----:B------:R-:W-:Y:S01]  /*29f0*/  IMAD.X R13, R13, 0x1, R11, P2 ;  /* 0x000000010d0d7824 */ /* 0x000fe200010e060b */
[----:B------:R-:W-:Y:S01]  /*2a00*/  LEA R6, P3, R20, R94, 0x1 ;  /* 0x0000005e14067211 */ /* 0x000fe200078608ff */
[----:B------:R-:W-:-:S05]  /*2a10*/  IMAD.IADD R7, R85, 0x1, R21 ;  /* 0x0000000155077824 */ /* 0x000fca00078e0215 */
[----:B------:R-:W-:Y:S01]  /*2a20*/  LEA.HI.X R7, R20, R95, R7, 0x1, P3 ;  /* 0x0000005f14077211 */ /* 0x000fe200018f0c07 */
[----:B--2---:R-:W-:-:S04]  /*2a30*/  IMAD.U32 R5, R72, 0x10000, RZ ;  /* 0x0001000048057824 */ /* 0x004fc800078e00ff */
[----:B------:R-:W-:-:S04]  /*2a40*/  FMUL R5, R5, R80 ;  /* 0x0000005005057220 */ /* 0x000fc80000400000 */
[----:B------:R-:W-:-:S05]  /*2a50*/  FFMA R5, R74, R23, R5 ;  /* 0x000000174a057223 */ /* 0x000fca0000000005 */
[----:B------:R-:W-:-:S05]  /*2a60*/  F2FP.BF16.F32.PACK_AB R5, RZ, R5 ;  /* 0x00000005ff05723e */ /* 0x000fca00000010ff */
[----:B------:R0:W-:Y:S01]  /*2a70*/  @P1 STG.E.U16 desc[UR36][R12.64], R5 ;  /* 0x000000050c001986 */ /* 0x0001e2000c101524 */
[----:B------:R-:W-:Y:S05]  /*2a80*/  @!P0 BRA `(.L_x_34) ;  /* 0x0000000000048947 */ /* 0x000fea0003800000 */
[----:B------:R2:W5:Y:S02]  /*2a90*/  LDG.E.LTC128B.U16 R72, desc[UR36][R6.64+0x2] ;  /* 0x0000022406487981 */ /* 0x000564000c1e1520 */
.L_x_34:
[----:B------:R-:W-:Y:S05]  /*2aa0*/  BSYNC B1 ;  /* 0x0000000000017941 */ /* 0x000fea0003800000 */
.L_x_33:
[----:B0----5:R-:W-:Y:S01]  /*2ab0*/  IMAD.U32 R5, R72, 0x10000, RZ ;  /* 0x0001000048057824 */ /* 0x021fe200078e00ff */
[----:B------:R-:W-:Y:S01]  /*2ac0*/  ISETP.GT.AND P1, PT, R4, 0x8, PT ;  /* 0x000000080400780c */ /* 0x000fe20003f24270 */
[----:B------:R-:W-:Y:S02]  /*2ad0*/  BSSY B1, `(.L_x_35) ;  /* 0x0000008000017945 */ /* 0x000fe40003800000 */
[----:B------:R-:W-:Y:S01]  /*2ae0*/  FMUL R14, R5, R80 ;  /* 0x00000050050e7220 */ /* 0x000fe20000400000 */
[----:B------:R-:W-:-:S03]  /*2af0*/  ISETP.GT.AND P2, PT, R3, RZ, P1 ;  /* 0x000000ff0300720c */ /* 0x000fc60000f44270 */
[----:B------:R-:W-:-:S05]  /*2b00*/  FFMA R14, R75, R23, R14 ;  /* 0x000000174b0e7223 */ /* 0x000fca000000000e */
[----:B------:R-:W-:-:S05]  /*2b10*/  F2FP.BF16.F32.PACK_AB R14, RZ, R14 ;  /* 0x0000000eff0e723e */ /* 0x000fca00000010ff */
[----:B------:R0:W-:Y:S01]  /*2b20*/  @P0 STG.E.U16 desc[UR36][R12.64+0x2], R14 ;  /* 0x0000020e0c000986 */ /* 0x0001e2000c101524 */
[----:B------:R-:W-:Y:S05]  /*2b30*/  @!P2 BRA `(.L_x_36) ;  /* 0x000000000004a947 */ /* 0x000fea0003800000 */
[----:B------:R3:W5:Y:S02]  /*2b40*/  LDG.E.LTC128B.U16 R72, desc[UR36][R8.64+0x10] ;  /* 0x0000102408487981 */ /* 0x000764000c1e1520 */
.L_x_36:
[----:B------:R-:W-:Y:S05]  /*2b50*/  BSYNC B1 ;  /* 0x0000000000017941 */ /* 0x000fea0003800000 */
.L_x_35:
[----:B-----5:R-:W-:Y:S01]  /*2b60*/  IMAD.U32 R5, R72, 0x10000, RZ ;  /* 0x0001000048057824 */ /* 0x020fe200078e00ff */
        /* <DEDUP_REMOVED lines=9> */
.L_x_38:
[----:B------:R-:W-:Y:S05]  /*2c00*/  BSYNC B1 ;  /* 0x0000000000017941 */ /* 0x000fea0003800000 */
.L_x_37:
[----:B----45:R-:W-:Y:S01]  /*2c10*/  IMAD.U32 R5, R72, 0x10000, RZ ;  /* 0x0001000048057824 */ /* 0x030fe200078e00ff */
[----:B------:R-:W-:Y:S01]  /*2c20*/  ISETP.GT.AND P1, PT, R3, 0x8, P1 ;  /* 0x000000080300780c */ /* 0x000fe20000f24270 */
[----:B------:R-:W-:Y:S02]  /*2c30*/  BSSY B1, `(.L_x_39) ;  /* 0x0000007000017945 */ /* 0x000fe40003800000 */
[----:B0-----:R-:W-:-:S04]  /*2c40*/  FMUL R14, R5, R80 ;  /* 0x00000050050e7220 */ /* 0x001fc80000400000 */
[----:B------:R-:W-:-:S05]  /*2c50*/  FFMA R14, R77, R23, R14 ;  /* 0x000000174d0e7223 */ /* 0x000fca000000000e */
[----:B------:R-:W-:-:S05]  /*2c60*/  F2FP.BF16.F32.PACK_AB R14, RZ, R14 ;  /* 0x0000000eff0e723e */ /* 0x000fca00000010ff */
[----:B------:R0:W-:Y:S01]  /*2c70*/  @P3 STG.E.U16 desc[UR36][R10.64+0x12], R14 ;  /* 0x0000120e0a003986 */ /* 0x0001e2000c101524 */
[----:B------:R-:W-:Y:S05]  /*2c80*/  @!P1 BRA `(.L_x_40) ;  /* 0x0000000000049947 */ /* 0x000fea0003800000 */
[----:B------:R4:W5:Y:S02]  /*2c90*/  LDG.E.LTC128B.U16 R72, desc[UR36][R6.64+0x10] ;  /* 0x0000102406487981 */ /* 0x000964000c1e1520 */
.L_x_40:
[----:B------:R-:W-:Y:S05]  /*2ca0*/  BSYNC B1 ;  /* 0x0000000000017941 */ /* 0x000fea0003800000 */
.L_x_39:
[----:B-----5:R-:W-:Y:S01]  /*2cb0*/  IMAD.U32 R5, R72, 0x10000, RZ ;  /* 0x0001000048057824 */ /* 0x020fe200078e00ff */
[----:B------:R-:W-:Y:S01]  /*2cc0*/  ISETP.GT.AND P0, PT, R3, 0x8, P0 ;  /* 0x000000080300780c */ /* 0x000fe20000704270 */
[----:B------:R-:W-:Y:S02]  /*2cd0*/  BSSY B1, `(.L_x_41) ;  /* 0x0000007000017945 */ /* 0x000fe40003800000 */
[----:B------:R-:W-:-:S04]  /*2ce0*/  FMUL R5, R5, R80 ;  /* 0x0000005005057220 */ /* 0x000fc80000400000 */
[----:B------:R-:W-:-:S05]  /*2cf0*/  FFMA R5, R78, R23, R5 ;  /* 0x000000174e057223 */ /* 0x000fca0000000005 */
[----:B------:R-:W-:-:S05]  /*2d00*/  F2FP.BF16.F32.PACK_AB R5, RZ, R5 ;  /* 0x00000005ff05723e */ /* 0x000fca00000010ff */
[----:B------:R0:W-:Y:S01]  /*2d10*/  @P1 STG.E.U16 desc[UR36][R12.64+0x10], R5 ;  /* 0x000010050c001986 */ /* 0x0001e2000c101524 */
[----:B------:R-:W-:Y:S05]  /*2d20*/  @!P0 BRA `(.L_x_42) ;  /* 0x0000000000048947 */ /* 0x000fea0003800000 */
[----:B------:R0:W5:Y:S02]  /*2d30*/  LDG.E.LTC128B.U16 R72, desc[UR36][R6.64+0x12] ;  /* 0x0000122406487981 */ /* 0x000164000c1e1520 */
.L_x_42:
[----:B------:R-:W-:Y:S05]  /*2d40*/  BSYNC B1 ;  /* 0x0000000000017941 */ /* 0x000fea0003800000 */
.L_x_41:
        /* <DEDUP_REMOVED lines=10> */
.L_x_44:
[----:B------:R-:W-:Y:S05]  /*2df0*/  BSYNC B1 ;  /* 0x0000000000017941 */ /* 0x000fea0003800000 */
.L_x_43:
        /* <DEDUP_REMOVED lines=10> */
.L_x_46:
[----:B------:R-:W-:Y:S05]  /*2ea0*/  BSYNC B1 ;  /* 0x0000000000017941 */ /* 0x000fea0003800000 */
.L_x_45:
[----:B0----5:R-:W-:Y:S01]  /*2eb0*/  IMAD.U32 R5, R72, 0x10000, RZ ;  /* 0x0001000048057824 */ /* 0x021fe200078e00ff */
        /* <DEDUP_REMOVED lines=8> */
.L_x_48:
[----:B------:R-:W-:Y:S05]  /*2f40*/  BSYNC B1 ;  /* 0x0000000000017941 */ /* 0x000fea0003800000 */
.L_x_47:
        /* <DEDUP_REMOVED lines=9> */
.L_x_50:
[----:B------:R-:W-:Y:S05]  /*2fe0*/  BSYNC B1 ;  /* 0x0000000000017941 */ /* 0x000fea0003800000 */
.L_x_49:
        /* <DEDUP_REMOVED lines=10> */
.L_x_52:
[----:B------:R-:W-:Y:S05]  /*3090*/  BSYNC B1 ;  /* 0x0000000000017941 */ /* 0x000fea0003800000 */
.L_x_51:
        /* <DEDUP_REMOVED lines=10> */
.L_x_54:
[----:B------:R-:W-:Y:S05]  /*3140*/  BSYNC B1 ;  /* 0x0000000000017941 */ /* 0x000fea0003800000 */
.L_x_53:
        /* <DEDUP_REMOVED lines=9> */
.L_x_56:
[----:B------:R-:W-:Y:S05]  /*31e0*/  BSYNC B1 ;  /* 0x0000000000017941 */ /* 0x000fea0003800000 */
.L_x_55:
        /* <DEDUP_REMOVED lines=9> */
.L_x_58:
[----:B------:R-:W-:Y:S05]  /*3280*/  BSYNC B1 ;  /* 0x0000000000017941 */ /* 0x000fea0003800000 */
.L_x_57:
        /* <DEDUP_REMOVED lines=10> */
.L_x_60:
[----:B------:R-:W-:Y:S05]  /*3330*/  BSYNC B1 ;  /* 0x0000000000017941 */ /* 0x000fea0003800000 */
.L_x_59:
        /* <DEDUP_REMOVED lines=10> */
.L_x_62:
[----:B------:R-:W-:Y:S05]  /*33e0*/  BSYNC B1 ;  /* 0x0000000000017941 */ /* 0x000fea0003800000 */
.L_x_61:
        /* <DEDUP_REMOVED lines=9> */
.L_x_64:
[----:B------:R-:W-:Y:S05]  /*3480*/  BSYNC B1 ;  /* 0x0000000000017941 */ /* 0x000fea0003800000 */
.L_x_63:
        /* <DEDUP_REMOVED lines=9> */
.L_x_66:
[----:B------:R-:W-:Y:S05]  /*3520*/  BSYNC B1 ;  /* 0x0000000000017941 */ /* 0x000fea0003800000 */
.L_x_65:
        /* <DEDUP_REMOVED lines=10> */
.L_x_68:
[----:B------:R-:W-:Y:S05]  /*35d0*/  BSYNC B1 ;  /* 0x0000000000017941 */ /* 0x000fea0003800000 */
.L_x_67:
        /* <DEDUP_REMOVED lines=10> */
.L_x_70:
[----:B------:R-:W-:Y:S05]  /*3680*/  BSYNC B1 ;  /* 0x0000000000017941 */ /* 0x000fea0003800000 */
.L_x_69:
        /* <DEDUP_REMOVED lines=9> */
.L_x_72:
[----:B------:R-:W-:Y:S05]  /*3720*/  BSYNC B1 ;  /* 0x0000000000017941 */ /* 0x000fea0003800000 */
.L_x_71:
        /* <DEDUP_REMOVED lines=9> */
.L_x_74:
[----:B------:R-:W-:Y:S05]  /*37c0*/  BSYNC B1 ;  /* 0x0000000000017941 */ /* 0x000fea0003800000 */
.L_x_73:
        /* <DEDUP_REMOVED lines=10> */
.L_x_76:
[----:B------:R-:W-:Y:S05]  /*3870*/  BSYNC B1 ;  /* 0x0000000000017941 */ /* 0x000fea0003800000 */
.L_x_75:
        /* <DEDUP_REMOVED lines=10> */
.L_x_78:
[----:B------:R-:W-:Y:S05]  /*3920*/  BSYNC B1 ;  /* 0x0000000000017941 */ /* 0x000fea0003800000 */
.L_x_77:
        /* <DEDUP_REMOVED lines=9> */
.L_x_80:
[----:B------:R-:W-:Y:S05]  /*39c0*/  BSYNC B1 ;  /* 0x0000000000017941 */ /* 0x000fea0003800000 */
.L_x_79:
        /* <DEDUP_REMOVED lines=9> */
.L_x_82:
[----:B------:R-:W-:Y:S05]  /*3a60*/  BSYNC B1 ;  /* 0x0000000000017941 */ /* 0x000fea0003800000 */
.L_x_81:
        /* <DEDUP_REMOVED lines=10> */
.L_x_84:
[----:B------:R-:W-:Y:S05]  /*3b10*/  BSYNC B1 ;  /* 0x0000000000017941 */ /* 0x000fea0003800000 */
.L_x_83:
        /* <DEDUP_REMOVED lines=10> */
.L_x_86:
[----:B------:R-:W-:Y:S05]  /*3bc0*/  BSYNC B1 ;  /* 0x0000000000017941 */ /* 0x000fea0003800000 */
.L_x_85:
        /* <DEDUP_REMOVED lines=9> */
.L_x_88:
[----:B------:R-:W-:Y:S05]  /*3c60*/  BSYNC B1 ;  /* 0x0000000000017941 */ /* 0x000fea0003800000 */
.L_x_87:
        /* <DEDUP_REMOVED lines=9> */
.L_x_90:
[----:B------:R-:W-:Y:S05]  /*3d00*/  BSYNC B1 ;  /* 0x0000000000017941 */ /* 0x000fea0003800000 */
.L_x_89:
        /* <DEDUP_REMOVED lines=10> */
.L_x_92:
[----:B------:R-:W-:Y:S05]  /*3db0*/  BSYNC B1 ;  /* 0x0000000000017941 */ /* 0x000fea0003800000 */
.L_x_91:
        /* <DEDUP_REMOVED lines=10> */
.L_x_94:
[----:B------:R-:W-:Y:S05]  /*3e60*/  BSYNC B1 ;  /* 0x0000000000017941 */ /* 0x000fea0003800000 */
.L_x_93:
        /* <DEDUP_REMOVED lines=9> */
.L_x_96:
[----:B------:R-:W-:Y:S05]  /*3f00*/  BSYNC B1 ;  /* 0x0000000000017941 */ /* 0x000fea0003800000 */
.L_x_95:
        /* <DEDUP_REMOVED lines=9> */
.L_x_98:
[----:B------:R-:W-:Y:S05]  /*3fa0*/  BSYNC B1 ;  /* 0x0000000000017941 */ /* 0x000fea0003800000 */
.L_x_97:
        /* <DEDUP_REMOVED lines=10> */
.L_x_100:
[----:B------:R-:W-:Y:S05]  /*4050*/  BSYNC B1 ;  /* 0x0000000000017941 */ /* 0x000fea0003800000 */
.L_x_99:
        /* <DEDUP_REMOVED lines=10> */
.L_x_102:
[----:B------:R-:W-:Y:S05]  /*4100*/  BSYNC B1 ;  /* 0x0000000000017941 */ /* 0x000fea0003800000 */
.L_x_101:
        /* <DEDUP_REMOVED lines=9> */
.L_x_104:
[----:B------:R-:W-:Y:S05]  /*41a0*/  BSYNC B1 ;  /* 0x0000000000017941 */ /* 0x000fea0003800000 */
.L_x_103:
        /* <DEDUP_REMOVED lines=9> */
.L_x_106:
[----:B------:R-:W-:Y:S05]  /*4240*/  BSYNC B1 ;  /* 0x0000000000017941 */ /* 0x000fea0003800000 */
.L_x_105:
        /* <DEDUP_REMOVED lines=10> */
.L_x_108:
[----:B------:R-:W-:Y:S05]  /*42f0*/  BSYNC B1 ;  /* 0x0000000000017941 */ /* 0x000fea0003800000 */
.L_x_107:
        /* <DEDUP_REMOVED lines=10> */
.L_x_110:
[----:B------:R-:W-:Y:S05]  /*43a0*/  BSYNC B1 ;  /* 0x0000000000017941 */ /* 0x000fea0003800000 */
.L_x_109:
        /* <DEDUP_REMOVED lines=9> */
.L_x_112:
[----:B------:R-:W-:Y:S05]  /*4440*/  BSYNC B1 ;  /* 0x0000000000017941 */ /* 0x000fea0003800000 */
.L_x_111:
        /* <DEDUP_REMOVED lines=9> */
.L_x_114:
[----:B------:R-:W-:Y:S05]  /*44e0*/  BSYNC B1 ;  /* 0x0000000000017941 */ /* 0x000fea0003800000 */
.L_x_113:
        /* <DEDUP_REMOVED lines=10> */
.L_x_116:
[----:B------:R-:W-:Y:S05]  /*4590*/  BSYNC B1 ;  /* 0x0000000000017941 */ /* 0x000fea0003800000 */
.L_x_115:
        /* <DEDUP_REMOVED lines=10> */
.L_x_118:
[----:B------:R-:W-:Y:S05]  /*4640*/  BSYNC B1 ;  /* 0x0000000000017941 */ /* 0x000fea0003800000 */
.L_x_117:
        /* <DEDUP_REMOVED lines=9> */
.L_x_120:
[----:B------:R-:W-:Y:S05]  /*46e0*/  BSYNC B1 ;  /* 0x0000000000017941 */ /* 0x000fea0003800000 */
.L_x_119:
        /* <DEDUP_REMOVED lines=9> */
.L_x_122:
[----:B------:R-:W-:Y:S05]  /*4780*/  BSYNC B1 ;  /* 0x0000000000017941 */ /* 0x000fea0003800000 */
.L_x_121:
        /* <DEDUP_REMOVED lines=10> */
.L_x_124:
[----:B------:R-:W-:Y:S05]  /*4830*/  BSYNC B1 ;  /* 0x0000000000017941 */ /* 0x000fea0003800000 */
.L_x_123:
        /* <DEDUP_REMOVED lines=10> */
.L_x_126:
[----:B------:R-:W-:Y:S05]  /*48e0*/  BSYNC B1 ;  /* 0x0000000000017941 */ /* 0x000fea0003800000 */
.L_x_125:
        /* <DEDUP_REMOVED lines=9> */
.L_x_128:
[----:B------:R-:W-:Y:S05]  /*4980*/  BSYNC B1 ;  /* 0x0000000000017941 */ /* 0x000fea0003800000 */
.L_x_127:
        /* <DEDUP_REMOVED lines=9> */
.L_x_130:
[----:B------:R-:W-:Y:S05]  /*4a20*/  BSYNC B1 ;  /* 0x0000000000017941 */ /* 0x000fea0003800000 */
.L_x_129:
        /* <DEDUP_REMOVED lines=10> */
.L_x_132:
[----:B------:R-:W-:Y:S05]  /*4ad0*/  BSYNC B1 ;  /* 0x0000000000017941 */ /* 0x000fea0003800000 */
.L_x_131:
[----:B-----5:R-:W-:Y:S01]  /*4ae0*/  IMAD.U32 R5, R72, 0x10000, RZ ;  /* 0x0001000048057824 */ /* 0x020fe200078e00ff */
[----:B------:R-:W-:Y:S01]  /*4af0*/  ISETP.GT.AND P0, PT, R4, 0x69, PT ;  /* 0x000000690400780c */ /* 0x000fe20003f04270 */
[----:B------:R-:W-:Y:S01]  /*4b00*/  @P2 IMAD.MOV.U32 R4, RZ, RZ, R10 ;  /* 0x000000ffff042224 */ /* 0x000fe200078e000a */
[----:B------:R-:W-:Y:S01]  /*4b10*/  BSSY B1, `(.L_x_133) ;  /* 0x000000a000017945 */ /* 0x000fe20003800000 */
[----:B------:R-:W-:Y:S01]  /*4b20*/  FMUL R5, R5, R80 ;  /* 0x0000005005057220 */ /* 0x000fe20000400000 */
[----:B------:R-:W-:-:S03]  /*4b30*/  ISETP.GT.AND P3, PT, R3, RZ, P0 ;  /* 0x000000ff0300720c */ /* 0x000fc60000764270 */
[----:B------:R-:W-:-:S05]  /*4b40*/  FFMA R5, R28, R23, R5 ;  /* 0x000000171c057223 */ /* 0x000fca0000000005 */
[----:B------:R-:W-:-:S04]  /*4b50*/  F2FP.BF16.F32.PACK_AB R5, RZ, R5 ;  /* 0x00000005ff05723e */ /* 0x000fc800000010ff */
[----:B0-----:R-:W-:Y:S01]  /*4b60*/  PRMT R14, R5, 0x7610, R14 ;  /* 0x00007610050e7816 */ /* 0x001fe2000000000e */
[----:B------:R-:W-:-:S05]  /*4b70*/  @P2 IMAD.MOV.U32 R5, RZ, RZ, R11 ;  /* 0x000000ffff052224 */ /* 0x000fca00078e000b */
[----:B------:R0:W-:Y:S01]  /*4b80*/  @P2 STG.E.U16 desc[UR36][R4.64+0xd0], R14 ;  /* 0x0000d00e04002986 */ /* 0x0001e2000c101524 */
[----:B------:R-:W-:Y:S05]  /*4b90*/  @!P3 BRA `(.L_x_134) ;  /* 0x000000000004b947 */ /* 0x000fea0003800000 */
[----:B------:R0:W5:Y:S02]  /*4ba0*/  LDG.E.LTC128B.U16 R72, desc[UR36][R8.64+0xd2] ;  /* 0x0000d22408487981 */ /* 0x000164000c1e1520 */
.L_x_134:
[----:B------:R-:W-:Y:S05]  /*4bb0*/  BSYNC B1 ;  /* 0x0000000000017941 */ /* 0x000fea0003800000 */
.L_x_133:
        /* <DEDUP_REMOVED lines=9> */
.L_x_136:
[----:B------:R-:W-:Y:S05]  /*4c50*/  BSYNC B1 ;  /* 0x0000000000017941 */ /* 0x000fea0003800000 */
.L_x_135:
[----:B-----5:R-:W-:Y:S01]  /*4c60*/  IMAD.U32 R5, R72, 0x10000, RZ ;  /* 0x0001000048057824 */ /* 0x020fe200078e00ff */
[----:B------:R-:W-:Y:S01]  /*4c70*/  ISETP.GT.AND P0, PT, R3, 0x8, P0 ;  /* 0x000000080300780c */ /* 0x000fe20000704270 */
[----:B0-----:R-:W-:Y:S01]  /*4c80*/  @P1 IMAD.MOV.U32 R4, RZ, RZ, R12 ;  /* 0x000000ffff041224 */ /* 0x001fe200078e000c */
[----:B------:R-:W-:Y:S01]  /*4c90*/  BSSY B1, `(.L_x_137) ;  /* 0x0000009000017945 */ /* 0x000fe20003800000 */
[----:B------:R-:W-:-:S04]  /*4ca0*/  FMUL R5, R5, R80 ;  /* 0x0000005005057220 */ /* 0x000fc80000400000 */
[----:B------:R-:W-:-:S05]  /*4cb0*/  FFMA R5, R30, R23, R5 ;  /* 0x000000171e057223 */ /* 0x000fca0000000005 */
[----:B------:R-:W-:-:S04]  /*4cc0*/  F2FP.BF16.F32.PACK_AB R5, RZ, R5 ;  /* 0x00000005ff05723e */ /* 0x000fc800000010ff */
[----:B-1-3--:R-:W-:Y:S01]  /*4cd0*/  PRMT R8, R5, 0x7610, R8 ;  /* 0x0000761005087816 */ /* 0x00afe20000000008 */
[----:B------:R-:W-:-:S05]  /*4ce0*/  @P1 IMAD.MOV.U32 R5, RZ, RZ, R13 ;  /* 0x000000ffff051224 */ /* 0x000fca00078e000d */
[----:B------:R0:W-:Y:S01]  /*4cf0*/  @P1 STG.E.U16 desc[UR36][R4.64+0xd0], R8 ;  /* 0x0000d00804001986 */ /* 0x0001e2000c101524 */
[----:B------:R-:W-:Y:S05]  /*4d00*/  @!P0 BRA `(.L_x_138) ;  /* 0x0000000000048947 */ /* 0x000fea0003800000 */
[----:B------:R1:W5:Y:S02]  /*4d10*/  LDG.E.LTC128B.U16 R72, desc[UR36][R6.64+0xd2] ;  /* 0x0000d22406487981 */ /* 0x000364000c1e1520 */
.L_x_138:
[----:B------:R-:W-:Y:S05]  /*4d20*/  BSYNC B1 ;  /* 0x0000000000017941 */ /* 0x000fea0003800000 */
.L_x_137:
[----:B------:R-:W-:Y:S05]  /*4d30*/  @!P0 BRA `(.L_x_139) ;  /* 0x0000001000588947 */ /* 0x000fea0003800000 */
[----:B-----5:R-:W-:-:S04]  /*4d40*/  IMAD.U32 R3, R72, 0x10000, RZ ;  /* 0x0001000048037824 */ /* 0x020fc800078e00ff */
[----:B0-----:R-:W-:-:S04]  /*4d50*/  FMUL R4, R3, R80 ;  /* 0x0000005003047220 */ /* 0x001fc80000400000 */
[----:B------:R-:W-:-:S05]  /*4d60*/  FFMA R4, R31, R23, R4 ;  /* 0x000000171f047223 */ /* 0x000fca0000000004 */
[----:B------:R-:W-:-:S05]  /*4d70*/  F2FP.BF16.F32.PACK_AB R4, RZ, R4 ;  /* 0x00000004ff04723e */ /* 0x000fca00000010ff */
[----:B------:R3:W-:Y:S01]  /*4d80*/  STG.E.U16 desc[UR36][R12.64+0xd2], R4 ;  /* 0x0000d2040c007986 */ /* 0x0007e2000c101524 */
[----:B------:R-:W-:Y:S05]  /*4d90*/  BRA `(.L_x_139) ;  /* 0x0000001000407947 */ /* 0x000fea0003800000 */
.L_x_30:
[----:B------:R-:W-:Y:S01]  /*4da0*/  ULDC.64 UR4, c[0x0][0x5c0] ;  /* 0x0001700000047ab9 */ /* 0x000fe20000000a00 */
[----:B------:R-:W-:Y:S01]  /*4db0*/  ISETP.GT.AND P3, PT, R4, 0x1, PT ;  /* 0x000000010400780c */ /* 0x000fe20003f64270 */
[-C--:B------:R-:W-:Y:S01]  /*4dc0*/  FMUL R72, R72, R23.reuse ;  /* 0x0000001748487220 */ /* 0x080fe20000400000 */
[----:B------:R-:W-:Y:S01]  /*4dd0*/  LEA R8, P0, R86, UR4, 0x1 ;  /* 0x0000000456087c11 */ /* 0x000fe2000f8008ff */
[-C--:B------:R-:W-:Y:S01]  /*4de0*/  FMUL R73, R73, R23.reuse ;  /* 0x0000001749497220 */ /* 0x080fe20000400000 */
[----:B------:R-:W-:Y:S01]  /*4df0*/  SHF.L.U64.HI R7, R6, 0x4, R7 ;  /* 0x0000000406077819 */ /* 0x000fe20000010207 */
[-C--:B------:R-:W-:Y:S01]  /*4e00*/  FMUL R74, R74, R23.reuse ;  /* 0x000000174a4a7220 */ /* 0x080fe20000400000 */
[----:B------:R-:W-:Y:S01]  /*4e10*/  LEA.HI.X R9, R86, UR5, R99, 0x1, P0 ;  /* 0x0000000556097c11 */ /* 0x000fe200080f0c63 */
[-C--:B------:R-:W-:Y:S01]  /*4e20*/  FMUL R75, R75, R23.reuse ;  /* 0x000000174b4b7220 */ /* 0x080fe20000400000 */
[----:B------:R-:W-:Y:S01]  /*4e30*/  ISETP.GT.AND P0, PT, R3, RZ, P3 ;  /* 0x000000ff0300720c */ /* 0x000fe20001f04270 */
[-C--:B------:R-:W-:Y:S01]  /*4e40*/  FMUL R76, R76, R23.reuse ;  /* 0x000000174c4c7220 */ /* 0x080fe20000400000 */
[----:B------:R-:W-:Y:S01]  /*4e50*/  F2FP.BF16.F32.PACK_AB R72, RZ, R72 ;  /* 0x00000048ff48723e */ /* 0x000fe200000010ff */
[----:B------:R-:W-:Y:S01]  /*4e60*/  FMUL R77, R77, R23 ;  /* 0x000000174d4d7220 */ /* 0x000fe20000400000 */
[----:B------:R-:W-:Y:S01]  /*4e70*/  F2FP.BF16.F32.PACK_AB R73, RZ, R73 ;  /* 0x00000049ff49723e */ /* 0x000fe200000010ff */
[-C--:B------:R-:W-:Y:S01]  /*4e80*/  FMUL R78, R78, R23.reuse ;  /* 0x000000174e4e7220 */ /* 0x080fe20000400000 */
[----:B------:R-:W-:Y:S01]  /*4e90*/  ISETP.GT.AND P1, PT, R3, 0x8, P1 ;  /* 0x000000080300780c */ /* 0x000fe20000f24270 */
[----:B------:R-:W-:Y:S01]  /*4ea0*/  @P2 STG.E.U16 desc[UR36][R8.64], R72 ;  /* 0x0000004808002986 */ /* 0x000fe2000c101524 */
[----:B------:R-:W-:Y:S01]  /*4eb0*/  LEA R6, P4, R6, R8, 0x4 ;  /* 0x0000000806067211 */ /* 0x000fe200078820ff */
[-C--:B------:R-:W-:Y:S01]  /*4ec0*/  FMUL R79, R79, R23.reuse ;  /* 0x000000174f4f7220 */ /* 0x080fe20000400000 */
[----:B------:R-:W-:Y:S01]  /*4ed0*/  ISETP.GT.AND P2, PT, R4, 0x8, PT ;  /* 0x000000080400780c */ /* 0x000fe20003f44270 */
[-C--:B------:R-:W-:Y:S01]  /*4ee0*/  FMUL R64, R64, R23.reuse ;  /* 0x0000001740407220 */ /* 0x080fe20000400000 */
[----:B------:R-:W-:Y:S01]  /*4ef0*/  ISETP.GT.AND P3, PT, R3, 0x8, P3 ;  /* 0x000000080300780c */ /* 0x000fe20001f64270 */
[----:B------:R-:W-:Y:S01]  /*4f00*/  @P0 STG.E.U16 desc[UR36][R8.64+0x2], R73 ;  /* 0x0000024908000986 */ /* 0x000fe2000c101524 */
[----:B------:R-:W-:Y:S01]  /*4f10*/  ISETP.GT.AND P0, PT, R4, 0x9, PT ;  /* 0x000000090400780c */ /* 0x000fe20003f04270 */
[----:B------:R-:W-:Y:S01]  /*4f20*/  IMAD.X R7, R7, 0x1, R9, P4 ;  /* 0x0000000107077824 */ /* 0x000fe200020e0609 */
[----:B------:R-:W-:Y:S01]  /*4f30*/  ISETP.GT.AND P5, PT, R3, RZ, P2 ;  /* 0x000000ff0300720c */ /* 0x000fe200017a4270 */
[-C--:B------:R-:W-:Y:S01]  /*4f40*/  FMUL R65, R65, R23.reuse ;  /* 0x0000001741417220 */ /* 0x080fe20000400000 */
[----:B------:R-:W-:Y:S01]  /*4f50*/  ISETP.GT.AND P4, PT, R3, RZ, P0 ;  /* 0x000000ff0300720c */ /* 0x000fe20000784270 */
[-C--:B------:R-:W-:Y:S01]  /*4f60*/  FMUL R66, R66, R23.reuse ;  /* 0x0000001742427220 */ /* 0x080fe20000400000 */
[----:B------:R-:W-:Y:S01]  /*4f70*/  F2FP.BF16.F32.PACK_AB R74, RZ, R74 ;  /* 0x0000004aff4a723e */ /* 0x000fe200000010ff */
[----:B------:R-:W-:Y:S01]  /*4f80*/  FMUL R67, R67, R23 ;  /* 0x0000001743437220 */ /* 0x000fe20000400000 */
[----:B------:R-:W-:Y:S01]  /*4f90*/  F2FP.BF16.F32.PACK_AB R75, RZ, R75 ;  /* 0x0000004bff4b723e */ /* 0x000fe200000010ff */
[----:B------:R-:W-:Y:S01]  /*4fa0*/  FMUL R68, R68, R23 ;  /* 0x0000001744447220 */ /* 0x000fe20000400000 */
[----:B------:R-:W-:Y:S01]  /*4fb0*/  F2FP.BF16.F32.PACK_AB R76, RZ, R76 ;  /* 0x0000004cff4c723e */ /* 0x000fe200000010ff */
[----:B------:R-:W-:Y:S01]  /*4fc0*/  @P1 STG.E.U16 desc[UR36][R6.64], R74 ;  /* 0x0000004a06001986 */ /* 0x000fe2000c101524 */
[----:B------:R-:W-:Y:S01]  /*4fd0*/  F2FP.BF16.F32.PACK_AB R77, RZ, R77 ;  /* 0x0000004dff4d723e */ /* 0x000fe200000010ff */
[-C--:B------:R-:W-:Y:S01]  /*4fe0*/  FMUL R69, R69, R23.reuse ;  /* 0x0000001745457220 */ /* 0x080fe20000400000 */
[C---:B------:R-:W-:Y:S01]  /*4ff0*/  ISETP.GT.AND P2, PT, R3.reuse, 0x8, P2 ;  /* 0x000000080300780c */ /* 0x040fe20001744270 */
[----:B------:R-:W-:Y:S01]  /*5000*/  @P3 STG.E.U16 desc[UR36][R6.64+0x2], R75 ;  /* 0x0000024b06003986 */ /* 0x000fe2000c101524 */
[----:B------:R-:W-:Y:S01]  /*5010*/  ISETP.GT.AND P1, PT, R4, 0x10, PT ;  /* 0x000000100400780c */ /* 0x000fe20003f24270 */
[-C--:B------:R-:W-:Y:S01]  /*5020*/  FMUL R70, R70, R23.reuse ;  /* 0x0000001746467220 */ /* 0x080fe20000400000 */
[----:B------:R-:W-:Y:S01]  /*5030*/  ISETP.GT.AND P3, PT, R3, 0x8, P0 ;  /* 0x000000080300780c */ /* 0x000fe20000764270 */
[----:B------:R-:W-:Y:S01]  /*5040*/  @P5 STG.E.U16 desc[UR36][R8.64+0x10], R76 ;  /* 0x0000104c08005986 */ /* 0x000fe2000c101524 */
[----:B------:R-:W-:Y:S01]  /*5050*/  ISETP.GT.AND P0, PT, R4, 0x11, PT ;  /* 0x000000110400780c */ /* 0x000fe20003f04270 */
[-C--:B------:R-:W-:Y:S01]  /*5060*/  FMUL R71, R71, R23.reuse ;  /* 0x0000001747477220 */ /* 0x080fe20000400000 */
[C---:B------:R-:W-:Y:S01]  /*5070*/  ISETP.GT.AND P5, PT, R3.reuse, RZ, P1 ;  /* 0x000000ff0300720c */ /* 0x040fe20000fa4270 */
[----:B------:R-:W-:Y:S01]  /*5080*/  @P4 STG.E.U16 desc[UR36][R8.64+0x12], R77 ;  /* 0x0000124d08004986 */ /* 0x000fe2000c101524 */
        /* <DEDUP_REMOVED lines=129> */
[----:B------:R-:W-:Y:S01]  /*58a0*/  FMUL R31, R31, R23 ;  /* 0x000000171f1f7220 */ /* 0x000fe20000400000 */
[----:B------:R-:W-:Y:S01]  /*58b0*/  ISETP.GT.AND P1, PT, R3, 0x8, P2 ;  /* 0x000000080300780c */ /* 0x000fe20001724270 */
[----:B------:R-:W-:Y:S01]  /*58c0*/  @P3 STG.E.U16 desc[UR36][R6.64+0x72], R55 ;  /* 0x0000723706003986 */ /* 0x000fe2000c101524 */
[----:B------:R-:W-:-:S02]  /*58d0*/  ISETP.GT.AND P2, PT, R4, 0x48, PT ;  /* 0x000000480400780c */ /* 0x000fc40003f44270 */
[C---:B------:R-:W-:Y:S01]  /*58e0*/  ISETP.GT.AND P3, PT, R3.reuse, 0x8, P0 ;  /* 0x000000080300780c */ /* 0x040fe20000764270 */
[----:B------:R-:W-:Y:S01]  /*58f0*/  @P5 STG.E.U16 desc[UR36][R8.64+0x80], R40 ;  /* 0x0000802808005986 */ /* 0x000fe2000c101524 */
[----:B------:R-:W-:Y:S02]  /*5900*/  ISETP.GT.AND P0, PT, R4, 0x49, PT ;  /* 0x000000490400780c */ /* 0x000fe40003f04270 */
[C---:B------:R-:W-:Y:S01]  /*5910*/  ISETP.GT.AND P5, PT, R3.reuse, RZ, P2 ;  /* 0x000000ff0300720c */ /* 0x040fe200017a4270 */
[----:B------:R-:W-:Y:S01]  /*5920*/  @P4 STG.E.U16 desc[UR36][R8.64+0x82], R41 ;  /* 0x0000822908004986 */ /* 0x000fe2000c101524 */
[----:B------:R-:W-:Y:S02]  /*5930*/  ISETP.GT.AND P4, PT, R3, RZ, P0 ;  /* 0x000000ff0300720c */ /* 0x000fe40000784270 */
[----:B------:R-:W-:Y:S02]  /*5940*/  F2FP.BF16.F32.PACK_AB R42, RZ, R42 ;  /* 0x0000002aff2a723e */ /* 0x000fe400000010ff */
[----:B------:R-:W-:-:S02]  /*5950*/  F2FP.BF16.F32.PACK_AB R43, RZ, R43 ;  /* 0x0000002bff2b723e */ /* 0x000fc400000010ff */
[----:B------:R-:W-:Y:S01]  /*5960*/  F2FP.BF16.F32.PACK_AB R44, RZ, R44 ;  /* 0x0000002cff2c723e */ /* 0x000fe200000010ff */
[----:B------:R-:W-:Y:S01]  /*5970*/  @P1 STG.E.U16 desc[UR36][R6.64+0x80], R42 ;  /* 0x0000802a06001986 */ /* 0x000fe2000c101524 */
[----:B------:R-:W-:Y:S02]  /*5980*/  F2FP.BF16.F32.PACK_AB R45, RZ, R45 ;  /* 0x0000002dff2d723e */ /* 0x000fe400000010ff */
[C---:B------:R-:W-:Y:S01]  /*5990*/  ISETP.GT.AND P1, PT, R4.reuse, 0x51, PT ;  /* 0x000000510400780c */ /* 0x040fe20003f24270 */
[----:B------:R-:W-:Y:S01]  /*59a0*/  @P3 STG.E.U16 desc[UR36][R6.64+0x82], R43 ;  /* 0x0000822b06003986 */ /* 0x000fe2000c101524 */
[----:B------:R-:W-:Y:S02]  /*59b0*/  ISETP.GT.AND P3, PT, R4, 0x50, PT ;  /* 0x000000500400780c */ /* 0x000fe40003f64270 */
[C---:B------:R-:W-:Y:S01]  /*59c0*/  ISETP.GT.AND P2, PT, R3.reuse, 0x8, P2 ;  /* 0x000000080300780c */ /* 0x040fe20001744270 */
[----:B------:R-:W-:Y:S01]  /*59d0*/  @P5 STG.E.U16 desc[UR36][R8.64+0x90], R44 ;  /* 0x0000902c08005986 */ /* 0x000fe2000c101524 */
[----:B------:R-:W-:-:S02]  /*59e0*/  ISETP.GT.AND P0, PT, R3, 0x8, P0 ;  /* 0x000000080300780c */ /* 0x000fc40000704270 */
[C---:B------:R-:W-:Y:S01]  /*59f0*/  ISETP.GT.AND P5, PT, R3.reuse, RZ, P3 ;  /* 0x000000ff0300720c */ /* 0x040fe20001fa4270 */
[----:B------:R-:W-:Y:S01]  /*5a00*/  @P4 STG.E.U16 desc[UR36][R8.64+0x92], R45 ;  /* 0x0000922d08004986 */ /* 0x000fe2000c101524 */
[----:B------:R-:W-:Y:S02]  /*5a10*/  ISETP.GT.AND P4, PT, R3, RZ, P1 ;  /* 0x000000ff0300720c */ /* 0x000fe40000f84270 */
[----:B------:R-:W-:Y:S02]  /*5a20*/  F2FP.BF16.F32.PACK_AB R46, RZ, R46 ;  /* 0x0000002eff2e723e */ /* 0x000fe400000010ff */
[----:B------:R-:W-:Y:S02]  /*5a30*/  F2FP.BF16.F32.PACK_AB R47, RZ, R47 ;  /* 0x0000002fff2f723e */ /* 0x000fe400000010ff */
[----:B------:R-:W-:Y:S01]  /*5a40*/  F2FP.BF16.F32.PACK_AB R32, RZ, R32 ;  /* 0x00000020ff20723e */ /* 0x000fe200000010ff */
[----:B------:R-:W-:Y:S01]  /*5a50*/  @P2 STG.E.U16 desc[UR36][R6.64+0x90], R46 ;  /* 0x0000902e06002986 */ /* 0x000fe2000c101524 */
[----:B------:R-:W-:-:S02]  /*5a60*/  F2FP.BF16.F32.PACK_AB R33, RZ, R33 ;  /* 0x00000021ff21723e */ /* 0x000fc400000010ff */
[----:B------:R-:W-:Y:S01]  /*5a70*/  F2FP.BF16.F32.PACK_AB R34, RZ, R34 ;  /* 0x00000022ff22723e */ /* 0x000fe200000010ff */
[----:B------:R-:W-:Y:S01]  /*5a80*/  @P0 STG.E.U16 desc[UR36][R6.64+0x92], R47 ;  /* 0x0000922f06000986 */ /* 0x000fe2000c101524 */
[C---:B------:R-:W-:Y:S02]  /*5a90*/  ISETP.GT.AND P0, PT, R3.reuse, 0x8, P3 ;  /* 0x000000080300780c */ /* 0x040fe40001f04270 */
[----:B------:R-:W-:Y:S01]  /*5aa0*/  F2FP.BF16.F32.PACK_AB R35, RZ, R35 ;  /* 0x00000023ff23723e */ /* 0x000fe200000010ff */
[----:B------:R-:W-:Y:S01]  /*5ab0*/  @P5 STG.E.U16 desc[UR36][R8.64+0xa0], R32 ;  /* 0x0000a02008005986 */ /* 0x000fe2000c101524 */
[----:B------:R-:W-:Y:S02]  /*5ac0*/  ISETP.GT.AND P5, PT, R3, 0x8, P1 ;  /* 0x000000080300780c */ /* 0x000fe40000fa4270 */
[C---:B------:R-:W-:Y:S01]  /*5ad0*/  ISETP.GT.AND P1, PT, R4.reuse, 0x59, PT ;  /* 0x000000590400780c */ /* 0x040fe20003f24270 */
[----:B------:R-:W-:Y:S01]  /*5ae0*/  @P4 STG.E.U16 desc[UR36][R8.64+0xa2], R33 ;  /* 0x0000a22108004986 */ /* 0x000fe2000c101524 */
[----:B------:R-:W-:-:S02]  /*5af0*/  ISETP.GT.AND P4, PT, R4, 0x58, PT ;  /* 0x000000580400780c */ /* 0x000fc40003f84270 */
[C---:B------:R-:W-:Y:S02]  /*5b00*/  ISETP.GT.AND P3, PT, R3.reuse, RZ, P1 ;  /* 0x000000ff0300720c */ /* 0x040fe40000f64270 */
[C---:B------:R-:W-:Y:S01]  /*5b10*/  ISETP.GT.AND P2, PT, R3.reuse, RZ, P4 ;  /* 0x000000ff0300720c */ /* 0x040fe20002744270 */
[----:B------:R-:W-:Y:S01]  /*5b20*/  @P0 STG.E.U16 desc[UR36][R6.64+0xa0], R34 ;  /* 0x0000a02206000986 */ /* 0x000fe2000c101524 */
[C---:B------:R-:W-:Y:S02]  /*5b30*/  ISETP.GT.AND P4, PT, R3.reuse, 0x8, P4 ;  /* 0x000000080300780c */ /* 0x040fe40002784270 */
[----:B------:R-:W-:Y:S01]  /*5b40*/  F2FP.BF16.F32.PACK_AB R36, RZ, R36 ;  /* 0x00000024ff24723e */ /* 0x000fe200000010ff */
[----:B------:R-:W-:Y:S01]  /*5b50*/  @P5 STG.E.U16 desc[UR36][R6.64+0xa2], R35 ;  /* 0x0000a22306005986 */ /* 0x000fe2000c101524 */
[----:B------:R-:W-:Y:S02]  /*5b60*/  F2FP.BF16.F32.PACK_AB R37, RZ, R37 ;  /* 0x00000025ff25723e */ /* 0x000fe400000010ff */
[----:B------:R-:W-:-:S02]  /*5b70*/  ISETP.GT.AND P5, PT, R3, 0x8, P1 ;  /* 0x000000080300780c */ /* 0x000fc40000fa4270 */
[C---:B------:R-:W-:Y:S02]  /*5b80*/  ISETP.GT.AND P1, PT, R4.reuse, 0x68, PT ;  /* 0x000000680400780c */ /* 0x040fe40003f24270 */
[C---:B------:R-:W-:Y:S01]  /*5b90*/  ISETP.GT.AND P0, PT, R4.reuse, 0x69, PT ;  /* 0x000000690400780c */ /* 0x040fe20003f04270 */
[----:B------:R-:W-:Y:S01]  /*5ba0*/  @P2 STG.E.U16 desc[UR36][R8.64+0xb0], R36 ;  /* 0x0000b02408002986 */ /* 0x000fe2000c101524 */
[C---:B------:R-:W-:Y:S01]  /*5bb0*/  ISETP.GT.AND P2, PT, R4.reuse, 0x61, PT ;  /* 0x000000610400780c */ /* 0x040fe20003f44270 */
[----:B------:R-:W-:Y:S01]  /*5bc0*/  @P4 IMAD.MOV.U32 R5, RZ, RZ, R7 ;  /* 0x000000ffff054224 */ /* 0x000fe200078e0007 */
[----:B------:R-:W-:Y:S01]  /*5bd0*/  F2FP.BF16.F32.PACK_AB R38, RZ, R38 ;  /* 0x00000026ff26723e */ /* 0x000fe200000010ff */
[----:B------:R-:W-:Y:S01]  /*5be0*/  @P3 STG.E.U16 desc[UR36][R8.64+0xb2], R37 ;  /* 0x0000b22508003986 */ /* 0x000fe2000c101524 */
[----:B------:R-:W-:Y:S01]  /*5bf0*/  ISETP.GT.AND P3, PT, R4, 0x60, PT ;  /* 0x000000600400780c */ /* 0x000fe20003f64270 */
[----:B------:R-:W-:Y:S01]  /*5c00*/  @P4 IMAD.MOV.U32 R4, RZ, RZ, R6 ;  /* 0x000000ffff044224 */ /* 0x000fe200078e0006 */
[----:B------:R-:W-:-:S02]  /*5c10*/  F2FP.BF16.F32.PACK_AB R39, RZ, R39 ;  /* 0x00000027ff27723e */ /* 0x000fc400000010ff */
[----:B------:R-:W-:Y:S02]  /*5c20*/  F2FP.BF16.F32.PACK_AB R24, RZ, R24 ;  /* 0x00000018ff18723e */ /* 0x000fe400000010ff */
[----:B------:R0:W-:Y:S01]  /*5c30*/  @P4 STG.E.U16 desc[UR36][R4.64+0xb0], R38 ;  /* 0x0000b02604004986 */ /* 0x0001e2000c101524 */
[C---:B------:R-:W-:Y:S02]  /*5c40*/  ISETP.GT.AND P4, PT, R3.reuse, RZ, P2 ;  /* 0x000000ff0300720c */ /* 0x040fe40001784270 */
[----:B------:R-:W-:Y:S02]  /*5c50*/  F2FP.BF16.F32.PACK_AB R25, RZ, R25 ;  /* 0x00000019ff19723e */ /* 0x000fe400000010ff */
[----:B------:R-:W-:Y:S02]  /*5c60*/  ISETP.GT.AND P2, PT, R3, 0x8, P2 ;  /* 0x000000080300780c */ /* 0x000fe40001744270 */
[----:B------:R-:W-:Y:S02]  /*5c70*/  F2FP.BF16.F32.PACK_AB R26, RZ, R26 ;  /* 0x0000001aff1a723e */ /* 0x000fe400000010ff */
[----:B------:R-:W-:-:S02]  /*5c80*/  F2FP.BF16.F32.PACK_AB R27, RZ, R27 ;  /* 0x0000001bff1b723e */ /* 0x000fc400000010ff */
[----:B------:R-:W-:Y:S01]  /*5c90*/  F2FP.BF16.F32.PACK_AB R28, RZ, R28 ;  /* 0x0000001cff1c723e */ /* 0x000fe200000010ff */
[----:B0-----:R-:W-:Y:S01]  /*5ca0*/  @P5 IMAD.MOV.U32 R4, RZ, RZ, R6 ;  /* 0x000000ffff045224 */ /* 0x001fe200078e0006 */
[----:B------:R-:W-:Y:S01]  /*5cb0*/  F2FP.BF16.F32.PACK_AB R29, RZ, R29 ;  /* 0x0000001dff1d723e */ /* 0x000fe200000010ff */
[----:B------:R-:W-:Y:S01]  /*5cc0*/  @P5 IMAD.MOV.U32 R5, RZ, RZ, R7 ;  /* 0x000000ffff055224 */ /* 0x000fe200078e0007 */
[----:B------:R-:W-:Y:S02]  /*5cd0*/  F2FP.BF16.F32.PACK_AB R30, RZ, R30 ;  /* 0x0000001eff1e723e */ /* 0x000fe400000010ff */
[----:B------:R-:W-:Y:S02]  /*5ce0*/  F2FP.BF16.F32.PACK_AB R31, RZ, R31 ;  /* 0x0000001fff1f723e */ /* 0x000fe400000010ff */
[----:B------:R0:W-:Y:S01]  /*5cf0*/  @P5 STG.E.U16 desc[UR36][R4.64+0xb2], R39 ;  /* 0x0000b22704005986 */ /* 0x0001e2000c101524 */
[C---:B------:R-:W-:Y:S02]  /*5d00*/  ISETP.GT.AND P5, PT, R3.reuse, RZ, P3 ;  /* 0x000000ff0300720c */ /* 0x040fe40001fa4270 */
[----:B------:R-:W-:-:S11]  /*5d10*/  ISETP.GT.AND P3, PT, R3, 0x8, P3 ;  /* 0x000000080300780c */ /* 0x000fd60001f64270 */
[----:B0-----:R-:W-:Y:S02]  /*5d20*/  @P5 IMAD.MOV.U32 R4, RZ, RZ, R8 ;  /* 0x000000ffff045224 */ /* 0x001fe400078e0008 */
[----:B------:R-:W-:-:S05]  /*5d30*/  @P5 IMAD.MOV.U32 R5, RZ, RZ, R9 ;  /* 0x000000ffff055224 */ /* 0x000fca00078e0009 */
[----:B------:R0:W-:Y:S01]  /*5d40*/  @P5 STG.E.U16 desc[UR36][R4.64+0xc0], R24 ;  /* 0x0000c01804005986 */ /* 0x0001e2000c101524 */
[C---:B------:R-:W-:Y:S02]  /*5d50*/  ISETP.GT.AND P5, PT, R3.reuse, RZ, P0 ;  /* 0x000000ff0300720c */ /* 0x040fe400007a4270 */
[----:B------:R-:W-:Y:S01]  /*5d60*/  ISETP.GT.AND P0, PT, R3, 0x8, P0 ;  /* 0x000000080300780c */ /* 0x000fe20000704270 */
[----:B0-----:R-:W-:Y:S02]  /*5d70*/  @P4 IMAD.MOV.U32 R4, RZ, RZ, R8 ;  /* 0x000000ffff044224 */ /* 0x001fe400078e0008 */
[----:B------:R-:W-:-:S05]  /*5d80*/  @P4 IMAD.MOV.U32 R5, RZ, RZ, R9 ;  /* 0x000000ffff054224 */ /* 0x000fca00078e0009 */
[----:B------:R0:W-:Y:S01]  /*5d90*/  @P4 STG.E.U16 desc[UR36][R4.64+0xc2], R25 ;  /* 0x0000c21904004986 */ /* 0x0001e2000c101524 */
[C---:B------:R-:W-:Y:S02]  /*5da0*/  ISETP.GT.AND P4, PT, R3.reuse, RZ, P1 ;  /* 0x000000ff0300720c */ /* 0x040fe40000f84270 */
[----:B------:R-:W-:Y:S01]  /*5db0*/  ISETP.GT.AND P1, PT, R3, 0x8, P1 ;  /* 0x000000080300780c */ /* 0x000fe20000f24270 */
[----:B0-----:R-:W-:Y:S02]  /*5dc0*/  @P3 IMAD.MOV.U32 R4, RZ, RZ, R6 ;  /* 0x000000ffff043224 */ /* 0x001fe400078e0006 */
[----:B------:R-:W-:-:S05]  /*5dd0*/  @P3 IMAD.MOV.U32 R5, RZ, RZ, R7 ;  /* 0x000000ffff053224 */ /* 0x000fca00078e0007 */
[----:B------:R0:W-:Y:S02]  /*5de0*/  @P3 STG.E.U16 desc[UR36][R4.64+0xc0], R26 ;  /* 0x0000c01a04003986 */ /* 0x0001e4000c101524 */
[----:B0-----:R-:W-:Y:S02]  /*5df0*/  @P2 IMAD.MOV.U32 R4, RZ, RZ, R6 ;  /* 0x000000ffff042224 */ /* 0x001fe400078e0006 */
[----:B------:R-:W-:-:S05]  /*5e00*/  @P2 IMAD.MOV.U32 R5, RZ, RZ, R7 ;  /* 0x000000ffff052224 */ /* 0x000fca00078e0007 */
[----:B------:R0:W-:Y:S02]  /*5e10*/  @P2 STG.E.U16 desc[UR36][R4.64+0xc2], R27 ;  /* 0x0000c21b04002986 */ /* 0x0001e4000c101524 */
[----:B0-----:R-:W-:Y:S02]  /*5e20*/  @P4 IMAD.MOV.U32 R4, RZ, RZ, R8 ;  /* 0x000000ffff044224 */ /* 0x001fe400078e0008 */
[----:B------:R-:W-:-:S05]  /*5e30*/  @P4 IMAD.MOV.U32 R5, RZ, RZ, R9 ;  /* 0x000000ffff054224 */ /* 0x000fca00078e0009 */
[----:B------:R0:W-:Y:S04]  /*5e40*/  @P4 STG.E.U16 desc[UR36][R4.64+0xd0], R28 ;  /* 0x0000d01c04004986 */ /* 0x0001e8000c101524 */
[----:B------:R1:W-:Y:S01]  /*5e50*/  @P5 STG.E.U16 desc[UR36][R8.64+0xd2], R29 ;  /* 0x0000d21d08005986 */ /* 0x0003e2000c101524 */
[----:B0-----:R-:W-:Y:S02]  /*5e60*/  @P1 IMAD.MOV.U32 R4, RZ, RZ, R6 ;  /* 0x000000ffff041224 */ /* 0x001fe400078e0006 */
[----:B------:R-:W-:-:S05]  /*5e70*/  @P1 IMAD.MOV.U32 R5, RZ, RZ, R7 ;  /* 0x000000ffff051224 */ /* 0x000fca00078e0007 */
[----:B------:R1:W-:Y:S04]  /*5e80*/  @P1 STG.E.U16 desc[UR36][R4.64+0xd0], R30 ;  /* 0x0000d01e04001986 */ /* 0x0003e8000c101524 */
[----:B------:R1:W-:Y:S02]  /*5e90*/  @P0 STG.E.U16 desc[UR36][R6.64+0xd2], R31 ;  /* 0x0000d21f06000986 */ /* 0x0003e4000c101524 */
.L_x_139:
[----:B------:R-:W-:Y:S05]  /*5ea0*/  BSYNC B0 ;  /* 0x0000000000007941 */ /* 0x000fea0003800000 */
.L_x_29:
[----:B------:R-:W-:Y:S01]  /*5eb0*/  ULDC UR4, c[0x0][0xc] ;  /* 0x0000030000047ab9 */ /* 0x000fe20000000800 */
[----:B------:R-:W-:Y:S01]  /*5ec0*/  ULDC UR5, c[0x0][0x10] ;  /* 0x0000040000057ab9 */ /* 0x000fe20000000800 */
[----:B------:R-:W0:Y:S01]  /*5ed0*/  LDC R3, c[0x0][0x14] ;  /* 0x00000500ff037b82 */ /* 0x000e220000000800 */
[----:B------:R-:W-:Y:S01]  /*5ee0*/  UIMAD.WIDE.U32 UR4, UR4, UR5, URZ ;  /* 0x00000005040472a5 */ /* 0x000fe2000f8e003f */
[----:B------:R-:W-:Y:S02]  /*5ef0*/  IMAD.MOV.U32 R83, RZ, RZ, -0x1 ;  /* 0xffffffffff537424 */ /* 0x000fe400078e00ff */
[----:B------:R-:W-:-:S03]  /*5f00*/  IMAD.MOV.U32 R81, RZ, RZ, -0x1 ;  /* 0xffffffffff517424 */ /* 0x000fc600078e00ff */
[----:B0-----:R-:W-:-:S04]  /*5f10*/  IMAD.WIDE.U32 R16, R3, UR4, R16 ;  /* 0x0000000403107c25 */ /* 0x001fc8000f8e0010 */
[----:B------:R-:W-:Y:S01]  /*5f20*/  IMAD R3, R3, UR5, RZ ;  /* 0x0000000503037c24 */ /* 0x000fe2000f8e02ff */
[----:B------:R-:W-:Y:S02]  /*5f30*/  ULDC.64 UR4, c[0x0][0x650] ;  /* 0x0001940000047ab9 */ /* 0x000fe40000000a00 */
[----:B------:R-:W-:Y:S01]  /*5f40*/  ISETP.GE.U32.AND P0, PT, R16, UR4, PT ;  /* 0x0000000410007c0c */ /* 0x000fe2000bf06070 */
[--C-:B------:R-:W-:Y:S01]  /*5f50*/  IMAD.IADD R17, R17, 0x1, R3.reuse ;  /* 0x0000000111117824 */ /* 0x100fe200078e0203 */
[----:B------:R-:W-:-:S04]  /*5f60*/  PRMT R3, RZ, 0x7610, R3 ;  /* 0x00007610ff037816 */ /* 0x000fc80000000003 */
[----:B------:R-:W-:-:S13]  /*5f70*/  ISETP.GE.U32.AND.EX P0, PT, R17, UR5, PT, P0 ;  /* 0x0000000511007c0c */ /* 0x000fda000bf06100 */
[----:B------:R-:W-:Y:S05]  /*5f80*/  @P0 BRA `(.L_x_140) ;  /* 0x0000000400640947 */ /* 0x000fea0003800000 */
[----:B---3--:R-:W0:Y:S01]  /*5f90*/  S2R R12, SR_CTAID.X ;  /* 0x00000000000c7919 */ /* 0x008e220000002500 */
[----:B------:R-:W3:Y:S01]  /*5fa0*/  LDC.64 R10, c[0x0][0x628] ;  /* 0x00018a00ff0a7b82 */ /* 0x000ee20000000a00 */
[----:B------:R-:W-:Y:S01]  /*5fb0*/  ULDC UR4, c[0x0][0x150] ;  /* 0x0000540000047ab9 */ /* 0x000fe20000000800 */
[----:B-1----:R-:W-:Y:S01]  /*5fc0*/  IMAD.MOV.U32 R8, RZ, RZ, R16 ;  /* 0x000000ffff087224 */ /* 0x002fe200078e0010 */
[----:B------:R-:W1:Y:S01]  /*5fd0*/  S2R R24, SR_CTAID.Y ;  /* 0x0000000000187919 */ /* 0x000e620000002600 */
[----:B------:R-:W-:-:S04]  /*5fe0*/  IMAD.MOV.U32 R9, RZ, RZ, R17 ;  /* 0x000000ffff097224 */ /* 0x000fc800078e0011 */
[----:B------:R-:W1:Y:S08]  /*5ff0*/  LDC R21, c[0x0][0x144] ;  /* 0x00005100ff157b82 */ /* 0x000e700000000800 */
[----:B------:R-:W1:Y:S08]  /*6000*/  LDC R0, c[0x0][0x630] ;  /* 0x00018c00ff007b82 */ /* 0x000e700000000800 */
[----:B------:R-:W1:Y:S01]  /*6010*/  LDC.64 R14, c[0x0][0x620] ;  /* 0x00018800ff0e7b82 */ /* 0x000e620000000a00 */
[----:B---3--:R-:W-:-:S04]  /*6020*/  ISETP.NE.U32.AND P0, PT, R10, RZ, PT ;  /* 0x000000ff0a00720c */ /* 0x008fc80003f05070 */
[----:B------:R-:W-:Y:S02]  /*6030*/  ISETP.NE.AND.EX P0, PT, R11, RZ, PT, P0 ;  /* 0x000000ff0b00720c */ /* 0x000fe40003f05300 */
[----:B0-----:R-:W-:-:S05]  /*6040*/  I2FP.F32.U32 R3, R12 ;  /* 0x0000000c00037245 */ /* 0x001fca0000201000 */
[----:B------:R-:W-:-:S04]  /*6050*/  FMUL R3, R3, UR4 ;  /* 0x0000000403037c20 */ /* 0x000fc80008400000 */
[----:B------:R0:W3:Y:S02]  /*6060*/  F2I.U32.TRUNC.NTZ R20, R3 ;  /* 0x0000000300147305 */ /* 0x0000e4000020f000 */
[----:B------:R-:W-:Y:S05]  /*6070*/  @!P0 BRA `(.L_x_141) ;  /* 0x0000000000288947 */ /* 0x000fea0003800000 */
[----:B0-----:R-:W0:Y:S02]  /*6080*/  LDC R3, c[0x0][0x634] ;  /* 0x00018d00ff037b82 */ /* 0x001e240000000800 */
[----:B0-----:R-:W-:-:S05]  /*6090*/  IADD3 R3, P0, R16, R3, RZ ;  /* 0x0000000310037210 */ /* 0x001fca0007f1e0ff */
[----:B------:R-:W-:-:S04]  /*60a0*/  IMAD.X R13, RZ, RZ, R17, P0 ;  /* 0x000000ffff0d7224 */ /* 0x000fc800000e0611 */
[----:B------:R-:W-:-:S04]  /*60b0*/  IMAD.WIDE.U32 R4, R13, R10, RZ ;  /* 0x0000000a0d047225 */ /* 0x000fc800078e00ff */
[----:B--2-4-:R-:W-:-:S04]  /*60c0*/  IMAD.WIDE.U32 R6, P0, R3, R11, R4 ;  /* 0x0000000b03067225 */ /* 0x014fc80007800004 */
[----:B------:R-:W-:-:S04]  /*60d0*/  IMAD.WIDE.U32 R4, R3, R10, RZ ;  /* 0x0000000a03047225 */ /* 0x000fc800078e00ff */
[----:B------:R-:W-:Y:S01]  /*60e0*/  IMAD.X R9, RZ, RZ, RZ, P0 ;  /* 0x000000ffff097224 */ /* 0x000fe200000e06ff */
[----:B------:R-:W-:Y:S01]  /*60f0*/  IADD3 RZ, P0, R5, R6, RZ ;  /* 0x0000000605ff7210 */ /* 0x000fe20007f1e0ff */
[----:B------:R-:W-:-:S04]  /*6100*/  IMAD.MOV.U32 R8, RZ, RZ, R7 ;  /* 0x000000ffff087224 */ /* 0x000fc800078e0007 */
[----:B------:R-:W-:-:S08]  /*6110*/  IMAD.WIDE.U32.X R8, R13, R11, R8, P0 ;  /* 0x0000000b0d087225 */ /* 0x000fd000000e0408 */
.L_x_141:
[----:B------:R-:W2:Y:S01]  /*6120*/  LDC.64 R28, c[0x0][0x640] ;  /* 0x00019000ff1c7b82 */ /* 0x000ea20000000a00 */
[-CC-:B-1----:R-:W-:Y:S01]  /*6130*/  SHF.R.U64 R81, R8, R0.reuse, R9.reuse ;  /* 0x0000000008517219 */ /* 0x182fe20000001209 */
[----:B---3--:R-:W-:Y:S01]  /*6140*/  IMAD.MOV R20, RZ, RZ, -R20 ;  /* 0x000000ffff147224 */ /* 0x008fe200078e0a14 */
[----:B------:R-:W-:Y:S01]  /*6150*/  SHF.R.U32.HI R0, RZ, R0, R9 ;  /* 0x00000000ff007219 */ /* 0x000fe20000011609 */
[----:B------:R-:W-:Y:S01]  /*6160*/  ULDC UR4, c[0x0][0x154] ;  /* 0x0000550000047ab9 */ /* 0x000fe20000000800 */
[----:B0-----:R-:W-:Y:S01]  /*6170*/  IADD3 R3, P0, RZ, -R81, RZ ;  /* 0x80000051ff037210 */ /* 0x001fe20007f1e0ff */
[----:B------:R-:W-:Y:S02]  /*6180*/  IMAD R21, R21, R20, R12 ;  /* 0x0000001415157224 */ /* 0x000fe400078e020c */
[----:B--2-4-:R-:W0:Y:S01]  /*6190*/  LDC R6, c[0x0][0x618] ;  /* 0x00018600ff067b82 */ /* 0x014e220000000800 */
[----:B------:R-:W-:Y:S02]  /*61a0*/  IMAD.MOV.U32 R7, RZ, RZ, 0x1 ;  /* 0x00000001ff077424 */ /* 0x000fe400078e00ff */
[----:B------:R-:W-:-:S04]  /*61b0*/  IMAD.X R5, RZ, RZ, ~R0, P0 ;  /* 0x000000ffff057224 */ /* 0x000fc800000e0e00 */
[-C--:B------:R-:W-:Y:S01]  /*61c0*/  IMAD R0, R5, R14.reuse, RZ ;  /* 0x0000000e05007224 */ /* 0x080fe200078e02ff */
[----:B------:R-:W1:Y:S01]  /*61d0*/  LDC R8, c[0x0][0x608] ;  /* 0x00018200ff087b82 */ /* 0x000e620000000800 */
[----:B------:R-:W-:-:S04]  /*61e0*/  IMAD.WIDE.U32 R4, R3, R14, R16 ;  /* 0x0000000e03047225 */ /* 0x000fc800078e0010 */
[----:B------:R-:W-:Y:S01]  /*61f0*/  IMAD R3, R3, R15, R0 ;  /* 0x0000000f03037224 */ /* 0x000fe200078e0200 */
[----:B------:R-:W-:Y:S02]  /*6200*/  I2FP.F32.U32 R0, R24 ;  /* 0x0000001800007245 */ /* 0x000fe40000201000 */
[----:B------:R-:W2:Y:S01]  /*6210*/  LDC R26, c[0x0][0x658] ;  /* 0x00019600ff1a7b82 */ /* 0x000ea20000000800 */
[----:B------:R-:W-:Y:S01]  /*6220*/  IMAD.IADD R3, R5, 0x1, R3 ;  /* 0x0000000105037824 */ /* 0x000fe200078e0203 */
[----:B------:R-:W-:Y:S01]  /*6230*/  ISETP.NE.U32.AND P0, PT, R28, RZ, PT ;  /* 0x000000ff1c00720c */ /* 0x000fe20003f05070 */
[----:B------:R-:W-:Y:S01]  /*6240*/  FMUL R0, R0, UR4 ;  /* 0x0000000400007c20 */ /* 0x000fe20008400000 */
[----:B------:R-:W-:Y:S02]  /*6250*/  IMAD.MOV.U32 R5, RZ, RZ, -0x1 ;  /* 0xffffffffff057424 */ /* 0x000fe400078e00ff */
[----:B------:R-:W-:Y:S01]  /*6260*/  ISETP.NE.AND.EX P0, PT, R29, RZ, PT, P0 ;  /* 0x000000ff1d00720c */ /* 0x000fe20003f05300 */
[----:B------:R3:W4:Y:S01]  /*6270*/  F2I.U32.TRUNC.NTZ R13, R0 ;  /* 0x00000000000d7305 */ /* 0x000722000020f000 */
[----:B------:R-:W3:Y:S01]  /*6280*/  LDC R15, c[0x0][0x148] ;  /* 0x00005200ff0f7b82 */ /* 0x000ee20000000800 */
[----:B0-----:R-:W-:-:S02]  /*6290*/  SHF.R.U64 R12, R4, R6, R3 ;  /* 0x00000006040c7219 */ /* 0x001fc40000001203 */
[----:B------:R-:W-:-:S05]  /*62a0*/  SHF.R.U32.HI R3, RZ, R6, R3 ;  /* 0x00000006ff037219 */ /* 0x000fca0000011603 */
[----:B------:R-:W0:Y:S01]  /*62b0*/  LDC R20, c[0x0][0x600] ;  /* 0x00018000ff147b82 */ /* 0x000e220000000800 */
[-CC-:B-1----:R-:W-:Y:S02]  /*62c0*/  SHF.R.U64 R10, R12, R8.reuse, R3.reuse ;  /* 0x000000080c0a7219 */ /* 0x182fe40000001203 */
[----:B------:R-:W-:-:S05]  /*62d0*/  SHF.R.U32.HI R3, RZ, R8, R3 ;  /* 0x00000008ff037219 */ /* 0x000fca0000011603 */
[----:B------:R-:W1:Y:S01]  /*62e0*/  LDC R27, c[0x0][0x648] ;  /* 0x00019200ff1b7b82 */ /* 0x000e620000000800 */
[-C--:B--2---:R-:W-:Y:S02]  /*62f0*/  SHF.L.U32 R4, R5, R26.reuse, RZ ;  /* 0x0000001a05047219 */ /* 0x084fe400000006ff */
[-CC-:B------:R-:W-:Y:S02]  /*6300*/  SHF.R.U64 R14, R10, R26.reuse, R3.reuse ;  /* 0x0000001a0a0e7219 */ /* 0x180fe40000001203 */
[----:B------:R-:W-:Y:S02]  /*6310*/  SHF.R.U32.HI R5, RZ, R26, R3 ;  /* 0x0000001aff057219 */ /* 0x000fe40000011603 */
[----:B------:R-:W-:Y:S01]  /*6320*/  LOP3.LUT R25, RZ, R4, RZ, 0x33, !PT ;  /* 0x00000004ff197212 */ /* 0x000fe200078e33ff */
[----:B------:R-:W2:Y:S01]  /*6330*/  LDC R30, c[0x0][0x638] ;  /* 0x00018e00ff1e7b82 */ /* 0x000ea20000000800 */
[----:B------:R-:W-:Y:S01]  /*6340*/  SHF.L.U32 R26, R7, R26, RZ ;  /* 0x0000001a071a7219 */ /* 0x000fe200000006ff */
[----:B------:R-:W-:-:S06]  /*6350*/  IMAD.MOV.U32 R4, RZ, RZ, R14 ;  /* 0x000000ffff047224 */ /* 0x000fcc00078e000e */
[----:B------:R-:W0:Y:S01]  /*6360*/  LDC R31, c[0x0][0x610] ;  /* 0x00018400ff1f7b82 */ /* 0x000e220000000800 */
[----:B----4-:R-:W-:Y:S05]  /*6370*/  @!P0 BRA `(.L_x_142) ;  /* 0x0000000000288947 */ /* 0x010fea0003800000 */
[----:B------:R-:W4:Y:S02]  /*6380*/  LDC R3, c[0x0][0x64c] ;  /* 0x00019300ff037b82 */ /* 0x000f240000000800 */
[----:B----4-:R-:W-:-:S05]  /*6390*/  IADD3 R3, P0, R14, R3, RZ ;  /* 0x000000030e037210 */ /* 0x010fca0007f1e0ff */
        /* <DEDUP_REMOVED lines=8> */
.L_x_142:
[----:B------:R-:W-:Y:S01]  /*6420*/  ISETP.NE.AND P0, PT, R2, 0x1, PT ;  /* 0x000000010200780c */ /* 0x000fe20003f05270 */
[----:B0-----:R-:W-:Y:S01]  /*6430*/  VIADD R7, R20, 0xffffffff ;  /* 0xffffffff14077836 */ /* 0x001fe20000000000 */
[----:B-1-3--:R-:W-:Y:S01]  /*6440*/  SHF.R.U64 R0, R4, R27, R5 ;  /* 0x0000001b04007219 */ /* 0x00afe20000001205 */
[----:B------:R-:W-:Y:S01]  /*6450*/  IMAD.MOV R13, RZ, RZ, -R13 ;  /* 0x000000ffff0d7224 */ /* 0x000fe200078e0a0d */
[----:B------:R-:W-:Y:S01]  /*6460*/  LOP3.LUT R5, R10, R25, RZ, 0xc0, !PT ;  /* 0x000000190a057212 */ /* 0x000fe200078ec0ff */
[----:B------:R-:W-:Y:S01]  /*6470*/  IMAD.MOV.U32 R4, RZ, RZ, 0x1 ;  /* 0x00000001ff047424 */ /* 0x000fe200078e00ff */
[----:B------:R-:W-:Y:S01]  /*6480*/  LOP3.LUT R12, R12, R7, RZ, 0xc0, !PT ;  /* 0x000000070c0c7212 */ /* 0x000fe200078ec0ff */
[----:B------:R-:W-:Y:S02]  /*6490*/  IMAD.MOV R3, RZ, RZ, -R0 ;  /* 0x000000ffff037224 */ /* 0x000fe400078e0a00 */
[----:B------:R-:W-:Y:S02]  /*64a0*/  IMAD R0, R26, R0, R5 ;  /* 0x000000001a007224 */ /* 0x000fe400078e0205 */
[----:B--2---:R-:W-:-:S02]  /*64b0*/  IMAD R3, R3, R30, R14 ;  /* 0x0000001e03037224 */ /* 0x004fc400078e020e */
[----:B------:R-:W-:Y:S02]  /*64c0*/  @P0 IMAD R21, R15, R13, R24 ;  /* 0x0000000d0f150224 */ /* 0x000fe400078e0218 */
[----:B------:R-:W-:Y:S01]  /*64d0*/  IMAD R5, R3, R20, R12 ;  /* 0x0000001403057224 */ /* 0x000fe200078e020c */
[----:B------:R-:W-:Y:S01]  /*64e0*/  PRMT R3, R4, 0x7610, R3 ;  /* 0x0000761004037816 */ /* 0x000fe20000000003 */
[----:B------:R-:W-:-:S05]  /*64f0*/  IMAD R0, R0, R31, R21 ;  /* 0x0000001f00007224 */ /* 0x000fca00078e0215 */
[----:B------:R-:W-:Y:S02]  /*6500*/  SEL R83, R5, R0, !P0 ;  /* 0x0000000005537207 */ /* 0x000fe40004000000 */
[----:B------:R-:W-:-:S07]  /*6510*/  SEL R0, R0, R5, !P0 ;  /* 0x0000000500007207 */ /* 0x000fce0004000000 */
.L_x_140:
[----:B------:R-:W-:Y:S01]  /*6520*/  LOP3.LUT P0, RZ, R3, 0xff, RZ, 0xc0, !PT ;  /* 0x000000ff03ff7812 */ /* 0x000fe2000780c0ff */
[----:B------:R-:W-:-:S12]  /*6530*/  IMAD.MOV.U32 R82, RZ, RZ, R0 ;  /* 0x000000ffff527224 */ /* 0x000fd800078e0000 */
[----:B------:R-:W-:Y:S05]  /*6540*/  @P0 BRA `(.L_x_143) ;  /* 0xffffffa800dc0947 */ /* 0x000fea000383ffff */
[----:B------:R-:W-:Y:S05]  /*6550*/  EXIT ;  /* 0x000000000000794d */ /* 0x000fea0003800000 */
.L_x_4:
[----:B0-----:R-:W-:Y:S01]  /*6560*/  ULDC.64 UR4, c[0x0][0x650] ;  /* 0x0001940000047ab9 */ /* 0x001fe20000000a00 */
        /* <DEDUP_REMOVED lines=25> */
.L_x_145:
[--C-:B------:R-:W-:Y:S01]  /*6700*/  SHF.R.U64 R12, R10, R14, R11.reuse ;  /* 0x0000000e0a0c7219 */ /* 0x100fe2000000120b */
[----:B------:R-:W0:Y:S01]  /*6710*/  LDC R22, c[0x0][0x618] ;  /* 0x00018600ff167b82 */ /* 0x000e220000000800 */
[----:B------:R-:W-:Y:S01]  /*6720*/  I2FP.F32.U32 R6, R4 ;  /* 0x0000000400067245 */ /* 0x000fe20000201000 */
[----:B------:R-:W-:Y:S01]  /*6730*/  ULDC UR4, c[0x0][0x150] ;  /* 0x0000540000047ab9 */ /* 0x000fe20000000800 */
[----:B------:R-:W-:Y:S02]  /*6740*/  SHF.R.U32.HI R5, RZ, R14, R11 ;  /* 0x0000000eff057219 */ /* 0x000fe4000001160b */
[----:B------:R-:W-:Y:S01]  /*6750*/  IADD3 R9, P0, RZ, -R12, RZ ;  /* 0x8000000cff097210 */ /* 0x000fe20007f1e0ff */
[----:B------:R-:W-:Y:S01]  /*6760*/  FMUL R11, R6, UR4 ;  /* 0x00000004060b7c20 */ /* 0x000fe20008400000 */
[----:B------:R-:W-:Y:S01]  /*6770*/  ULDC UR4, c[0x0][0x154] ;  /* 0x0000550000047ab9 */ /* 0x000fe20000000800 */
[----:B------:R-:W1:Y:S02]  /*6780*/  LDC.64 R24, c[0x0][0x640] ;  /* 0x00019000ff187b82 */ /* 0x000e640000000a00 */
[----:B------:R-:W-:-:S02]  /*6790*/  IMAD.X R5, RZ, RZ, ~R5, P0 ;  /* 0x000000ffff057224 */ /* 0x000fc400000e0e05 */
[----:B------:R-:W2:Y:S01]  /*67a0*/  F2I.U32.TRUNC.NTZ R11, R11 ;  /* 0x0000000b000b7305 */ /* 0x000ea2000020f000 */
[----:B------:R-:W-:-:S03]  /*67b0*/  IMAD.WIDE.U32 R6, R9, R20, R16 ;  /* 0x0000001409067225 */ /* 0x000fc600078e0010 */
[----:B------:R-:W3:Y:S01]  /*67c0*/  LDC R13, c[0x0][0x144] ;  /* 0x00005100ff0d7b82 */ /* 0x000ee20000000800 */
[----:B------:R-:W-:-:S04]  /*67d0*/  IMAD R8, R5, R20, RZ ;  /* 0x0000001405087224 */ /* 0x000fc800078e02ff */
[----:B------:R-:W-:Y:S02]  /*67e0*/  IMAD R5, R9, R21, R8 ;  /* 0x0000001509057224 */ /* 0x000fe400078e0208 */
[----:B------:R-:W-:Y:S01]  /*67f0*/  IMAD.MOV.U32 R8, RZ, RZ, -0x1 ;  /* 0xffffffffff087424 */ /* 0x000fe200078e00ff */
[----:B------:R-:W4:Y:S01]  /*6800*/  LDC R14, c[0x0][0x608] ;  /* 0x00018200ff0e7b82 */ /* 0x000f220000000800 */
[----:B------:R-:W-:Y:S01]  /*6810*/  IMAD.IADD R5, R7, 0x1, R5 ;  /* 0x0000000107057824 */ /* 0x000fe200078e0205 */
[----:B------:R-:W-:-:S04]  /*6820*/  I2FP.F32.U32 R7, R3 ;  /* 0x0000000300077245 */ /* 0x000fc80000201000 */
[-C--:B0-----:R-:W-:Y:S01]  /*6830*/  SHF.R.U64 R10, R6, R22.reuse, R5 ;  /* 0x00000016060a7219 */ /* 0x081fe20000001205 */
[----:B--2---:R-:W-:Y:S01]  /*6840*/  IMAD.MOV R6, RZ, RZ, -R11 ;  /* 0x000000ffff067224 */ /* 0x004fe200078e0a0b */
[----:B------:R-:W0:Y:S01]  /*6850*/  LDC R9, c[0x0][0x658] ;  /* 0x00019600ff097b82 */ /* 0x000e220000000800 */
[----:B-1----:R-:W-:Y:S01]  /*6860*/  ISETP.NE.U32.AND P0, PT, R24, RZ, PT ;  /* 0x000000ff1800720c */ /* 0x002fe20003f05070 */
[----:B------:R-:W-:Y:S01]  /*6870*/  FMUL R7, R7, UR4 ;  /* 0x0000000407077c20 */ /* 0x000fe20008400000 */
[----:B------:R-:W-:Y:S02]  /*6880*/  SHF.R.U32.HI R5, RZ, R22, R5 ;  /* 0x00000016ff057219 */ /* 0x000fe40000011605 */
[----:B------:R-:W-:-:S03]  /*6890*/  ISETP.NE.AND.EX P0, PT, R25, RZ, PT, P0 ;  /* 0x000000ff1900720c */ /* 0x000fc60003f05300 */
[----:B------:R-:W1:Y:S01]  /*68a0*/  LDC R20, c[0x0][0x148] ;  /* 0x00005200ff147b82 */ /* 0x000e620000000800 */
[----:B---3--:R-:W-:Y:S02]  /*68b0*/  IMAD R23, R13, R6, R4 ;  /* 0x000000060d177224 */ /* 0x008fe400078e0204 */
[----:B------:R-:W-:-:S05]  /*68c0*/  IMAD.MOV.U32 R6, RZ, RZ, 0x1 ;  /* 0x00000001ff067424 */ /* 0x000fca00078e00ff */
[----:B------:R-:W2:Y:S01]  /*68d0*/  LDC R21, c[0x0][0x600] ;  /* 0x00018000ff157b82 */ /* 0x000ea20000000800 */
[-CC-:B----4-:R-:W-:Y:S02]  /*68e0*/  SHF.R.U64 R13, R10, R14.reuse, R5.reuse ;  /* 0x0000000e0a0d7219 */ /* 0x190fe40000001205 */
[----:B------:R-:W-:Y:S02]  /*68f0*/  SHF.R.U32.HI R4, RZ, R14, R5 ;  /* 0x0000000eff047219 */ /* 0x000fe40000011605 */
[----:B------:R3:W4:Y:S03]  /*6900*/  F2I.U32.TRUNC.NTZ R14, R7 ;  /* 0x00000007000e7305 */ /* 0x000726000020f000 */
[----:B------:R-:W1:Y:S01]  /*6910*/  LDC R26, c[0x0][0x648] ;  /* 0x00019200ff1a7b82 */ /* 0x000e620000000800 */
[-C--:B0-----:R-:W-:Y:S02]  /*6920*/  SHF.R.U64 R15, R13, R9.reuse, R4 ;  /* 0x000000090d0f7219 */ /* 0x081fe40000001204 */
[----:B------:R-:W-:-:S02]  /*6930*/  SHF.L.U32 R8, R8, R9, RZ ;  /* 0x0000000908087219 */ /* 0x000fc400000006ff */
[-C--:B------:R-:W-:Y:S01]  /*6940*/  SHF.R.U32.HI R5, RZ, R9.reuse, R4 ;  /* 0x00000009ff057219 */ /* 0x080fe20000011604 */
[----:B------:R-:W-:Y:S01]  /*6950*/  IMAD.MOV.U32 R4, RZ, RZ, R15 ;  /* 0x000000ffff047224 */ /* 0x000fe200078e000f */
[----:B------:R-:W-:Y:S01]  /*6960*/  SHF.L.U32 R22, R6, R9, RZ ;  /* 0x0000000906167219 */ /* 0x000fe200000006ff */
[----:B------:R-:W0:Y:S01]  /*6970*/  LDC R27, c[0x0][0x638] ;  /* 0x00018e00ff1b7b82 */ /* 0x000e220000000800 */
[----:B------:R-:W-:-:S07]  /*6980*/  LOP3.LUT R28, RZ, R8, RZ, 0x33, !PT ;  /* 0x00000008ff1c7212 */ /* 0x000fce00078e33ff */
        /* <DEDUP_REMOVED lines=12> */
.L_x_146:
[----:B------:R-:W-:Y:S01]  /*6a50*/  ISETP.NE.AND P0, PT, R2, 0x1, PT ;  /* 0x000000010200780c */ /* 0x000fe20003f05270 */
[----:B--2---:R-:W-:Y:S01]  /*6a60*/  VIADD R7, R21, 0xffffffff ;  /* 0xffffffff15077836 */ /* 0x004fe20000000000 */
[----:B-1----:R-:W-:Y:S01]  /*6a70*/  SHF.R.U64 R5, R4, R26, R5 ;  /* 0x0000001a04057219 */ /* 0x002fe20000001205 */
[----:B------:R-:W-:Y:S01]  /*6a80*/  IMAD.MOV R14, RZ, RZ, -R14 ;  /* 0x000000ffff0e7224 */ /* 0x000fe200078e0a0e */
[----:B------:R-:W-:Y:S01]  /*6a90*/  LOP3.LUT R4, R13, R28, RZ, 0xc0, !PT ;  /* 0x0000001c0d047212 */ /* 0x000fe200078ec0ff */
[----:B------:R-:W-:Y:S01]  /*6aa0*/  IMAD.MOV.U32 R8, RZ, RZ, R12 ;  /* 0x000000ffff087224 */ /* 0x000fe200078e000c */
[----:B------:R-:W-:Y:S01]  /*6ab0*/  LOP3.LUT R10, R10, R7, RZ, 0xc0, !PT ;  /* 0x000000070a0a7212 */ /* 0x000fe200078ec0ff */
[----:B------:R-:W-:Y:S02]  /*6ac0*/  IMAD.MOV R6, RZ, RZ, -R5 ;  /* 0x000000ffff067224 */ /* 0x000fe400078e0a05 */
[----:B------:R-:W-:-:S04]  /*6ad0*/  IMAD R4, R22, R5, R4 ;  /* 0x0000000516047224 */ /* 0x000fc800078e0204 */
[----:B------:R-:W-:Y:S02]  /*6ae0*/  @P0 IMAD R23, R20, R14, R3 ;  /* 0x0000000e14170224 */ /* 0x000fe400078e0203 */
[----:B0-----:R-:W-:Y:S02]  /*6af0*/  IMAD R3, R6, R27, R15 ;  /* 0x0000001b06037224 */ /* 0x001fe400078e020f */
[----:B------:R-:W-:Y:S02]  /*6b00*/  IMAD R7, R4, R29, R23 ;  /* 0x0000001d04077224 */ /* 0x000fe400078e0217 */
[----:B------:R-:W-:Y:S02]  /*6b10*/  IMAD R4, R3, R21, R10 ;  /* 0x0000001503047224 */ /* 0x000fe400078e020a */
[----:B------:R-:W-:-:S03]  /*6b20*/  IMAD.MOV.U32 R6, RZ, RZ, 0x1 ;  /* 0x00000001ff067424 */ /* 0x000fc600078e00ff */
[----:B------:R-:W-:Y:S02]  /*6b30*/  SEL R9, R4, R7, !P0 ;  /* 0x0000000704097207 */ /* 0x000fe40004000000 */
[----:B------:R-:W-:-:S07]  /*6b40*/  SEL R7, R7, R4, !P0 ;  /* 0x0000000407077207 */ /* 0x000fce0004000000 */
.L_x_144:
[----:B------:R-:W-:-:S08]  /*6b50*/  NOP ;  /* 0x0000000000007918 */ /* 0x000fd00000000000 */
[----:B------:R-:W0:-:S00]  /*6b60*/  USETMAXREG.DEALLOC.CTAPOOL 0x28 ;  /* 0x00000028000079c8 */ /* 0x000e0000080e0500 */
[----:B0-----:R-:W-:-:S13]  /*6b70*/  ISETP.NE.AND P0, PT, R0, RZ, PT ;  /* 0x000000ff0000720c */ /* 0x001fda0003f05270 */
[----:B------:R-:W-:Y:S05]  /*6b80*/  @P0 EXIT ;  /* 0x000000000000094d */ /* 0x000fea0003800000 */
[----:B------:R-:W-:Y:S01]  /*6b90*/  LOP3.LUT P0, RZ, R6, 0xff, RZ, 0xc0, !PT ;  /* 0x000000ff06ff7812 */ /* 0x000fe2000780c0ff */
[----:B------:R-:W-:Y:S02]  /*6ba0*/  IMAD.MOV.U32 R0, RZ, RZ, 0x1 ;  /* 0x00000001ff007424 */ /* 0x000fe400078e00ff */
[----:B------:R-:W-:-:S10]  /*6bb0*/  IMAD.MOV.U32 R12, RZ, RZ, RZ ;  /* 0x000000ffff0c7224 */ /* 0x000fd400078e00ff */
[----:B------:R-:W-:Y:S05]  /*6bc0*/  @!P0 BRA `(.L_x_147) ;  /* 0x0000000c00308947 */ /* 0x000fea0003800000 */
[----:B------:R-:W0:Y:S01]  /*6bd0*/  LDC R0, c[0x0][0x28c] ;  /* 0x0000a300ff007b82 */ /* 0x000e220000000800 */
[----:B------:R-:W-:Y:S01]  /*6be0*/  ULDC UR5, c[0x0][0x600] ;  /* 0x0001800000057ab9 */ /* 0x000fe20000000800 */
[----:B------:R-:W-:Y:S01]  /*6bf0*/  ULDC UR4, c[0x0][0xc] ;  /* 0x0000030000047ab9 */ /* 0x000fe20000000800 */
[----:B------:R-:W-:Y:S01]  /*6c00*/  UIADD3 UR16, UR5, -0x1, URZ ;  /* 0xffffffff05107890 */ /* 0x000fe2000fffe03f */
[C---:B------:R-:W-:Y:S01]  /*6c10*/  LOP3.LUT P2, RZ, R18.reuse, 0x7f, RZ, 0xc0, !PT ;  /* 0x0000007f12ff7812 */ /* 0x040fe2000784c0ff */
[----:B------:R-:W-:Y:S01]  /*6c20*/  ULDC UR6, c[0x0][0x658] ;  /* 0x0001960000067ab9 */ /* 0x000fe20000000800 */
[----:B------:R-:W-:Y:S01]  /*6c30*/  ULDC UR5, c[0x0][0x10] ;  /* 0x0000040000057ab9 */ /* 0x000fe20000000800 */
[----:B------:R-:W-:Y:S01]  /*6c40*/  UMOV UR7, 0xffffffff ;  /* 0xffffffff00077882 */ /* 0x000fe20000000000 */
[----:B------:R-:W-:Y:S01]  /*6c50*/  UMOV UR8, 0x1 ;  /* 0x0000000100087882 */ /* 0x000fe20000000000 */
[----:B------:R-:W-:Y:S01]  /*6c60*/  UIMAD.WIDE.U32 UR4, UR4, UR5, URZ ;  /* 0x00000005040472a5 */ /* 0x000fe2000f8e003f */
[----:B------:R-:W-:Y:S01]  /*6c70*/  LOP3.LUT P0, RZ, R18, 0x1f, RZ, 0xc0, !PT ;  /* 0x0000001f12ff7812 */ /* 0x000fe2000780c0ff */
[----:B------:R-:W-:Y:S01]  /*6c80*/  USHF.L.U32 UR7, UR7, UR6, URZ ;  /* 0x0000000607077299 */ /* 0x000fe2000800063f */
[----:B------:R-:W-:Y:S01]  /*6c90*/  BSSY B0, `(.L_x_147) ;  /* 0x00000bf000007945 */ /* 0x000fe20003800000 */
[----:B------:R-:W-:Y:S01]  /*6ca0*/  USHF.L.U32 UR18, UR8, UR6, URZ ;  /* 0x0000000608127299 */ /* 0x000fe2000800063f */
[----:B------:R-:W-:Y:S01]  /*6cb0*/  IMAD.MOV.U32 R13, RZ, RZ, 0x1 ;  /* 0x00000001ff0d7424 */ /* 0x000fe200078e00ff */
[----:B------:R-:W-:Y:S01]  /*6cc0*/  LOP3.LUT R11, R19, 0x2, RZ, 0xfc, !PT ;  /* 0x00000002130b7812 */ /* 0x000fe200078efcff */
[----:B------:R-:W-:Y:S01]  /*6cd0*/  ULDC UR6, c[0x0][0x14] ;  /* 0x0000050000067ab9 */ /* 0x000fe20000000800 */
[----:B------:R-:W-:Y:S01]  /*6ce0*/  PLOP3.LUT P0, PT, P0, P2, PT, 0x8a, 0x0 ;  /* 0x000000000000781c */ /* 0x000fe20000705172 */
[----:B------:R-:W-:Y:S01]  /*6cf0*/  UIMAD.WIDE.U32 UR20, UR4, UR6, URZ ;  /* 0x00000006041472a5 */ /* 0x000fe2000f8e003f */
[----:B------:R-:W-:Y:S01]  /*6d00*/  IMAD.MOV.U32 R12, RZ, RZ, RZ ;  /* 0x000000ffff0c7224 */ /* 0x000fe200078e00ff */
[----:B------:R-:W-:-:S02]  /*6d10*/  UIMAD UR13, UR5, UR6, URZ ;  /* 0x00000006050d72a4 */ /* 0x000fc4000f8e023f */
[----:B------:R-:W-:Y:S01]  /*6d20*/  ULOP3.LUT UR17, URZ, UR7, URZ, 0x33, !UPT ;  /* 0x000000073f117292 */ /* 0x000fe2000f8e333f */
[----:B0-----:R-:W-:Y:S01]  /*6d30*/  VIADD R0, R0, 0x1f ;  /* 0x0000001f00007836 */ /* 0x001fe20000000000 */
[----:B------:R-:W-:Y:S01]  /*6d40*/  UIADD3 UR13, UR21, UR13, URZ ;  /* 0x0000000d150d7290 */ /* 0x000fe2000fffe03f */
[----:B------:R-:W-:-:S03]  /*6d50*/  ULDC.64 UR22, c[0x0][0x198] ;  /* 0x0000660000167ab9 */ /* 0x000fc60000000a00 */
[----:B------:R-:W-:-:S04]  /*6d60*/  SHF.R.S32.HI R3, RZ, 0x1f, R0 ;  /* 0x0000001fff037819 */ /* 0x000fc80000011400 */
[----:B------:R-:W-:Y:S01]  /*6d70*/  LEA.HI R3, R3, R0, RZ, 0x5 ;  /* 0x0000000003037211 */ /* 0x000fe200078f28ff */
[----:B------:R-:W-:-:S03]  /*6d80*/  IMAD.MOV.U32 R0, RZ, RZ, 0x1 ;  /* 0x00000001ff007424 */ /* 0x000fc600078e00ff */
[----:B------:R-:W-:-:S05]  /*6d90*/  SHF.R.S32.HI R3, RZ, 0x5, R3 ;  /* 0x00000005ff037819 */ /* 0x000fca0000011403 */
[----:B------:R-:W-:-:S07]  /*6da0*/  VIADD R10, R3, 0x1 ;  /* 0x00000001030a7836 */ /* 0x000fce0000000000 */
.L_x_159:
[----:B------:R-:W-:-:S03]  /*6db0*/  UMOV UR4, 0xffffffff ;  /* 0xffffffff00047882 */ /* 0x000fc60000000000 */
[----:B------:R-:W-:Y:S05]  /*6dc0*/  BRA.DIV UR4, `(.L_x_148) ;  /* 0x0000001604287947 */ /* 0x000fea000b800000 */
[----:B------:R-:W-:-:S13]  /*6dd0*/  ELECT P6, URZ, PT ;  /* 0x00000000003f782f */ /* 0x000fda00038c0000 */
.L_x_181:
[----:B------:R-:W0:Y:S01]  /*6de0*/  LDC R4, c[0x0][0x28c] ;  /* 0x0000a300ff047b82 */ /* 0x000e220000000800 */
[----:B------:R-:W-:Y:S01]  /*6df0*/  BSSY B1, `(.L_x_149) ;  /* 0x0000037000017945 */ /* 0x000fe20003800000 */
[----:B0-----:R-:W-:-:S13]  /*6e00*/  ISETP.LT.OR P6, PT, R4, 0x1, !P6 ;  /* 0x000000010400780c */ /* 0x001fda00077c1670 */
[----:B------:R-:W-:Y:S05]  /*6e10*/  @P6 BRA `(.L_x_150) ;  /* 0x0000000000d06947 */ /* 0x000fea0003800000 */
[----:B------:R-:W-:Y:S02]  /*6e20*/  IMAD R15, R9, 0x70, RZ ;  /* 0x00000070090f7824 */ /* 0x000fe400078e02ff */
[----:B------:R-:W-:Y:S02]  /*6e30*/  IMAD.SHL.U32 R18, R7, 0x80, RZ ;  /* 0x0000008007127824 */ /* 0x000fe400078e00ff */
[----:B------:R-:W-:Y:S02]  /*6e40*/  IMAD.MOV.U32 R20, RZ, RZ, RZ ;  /* 0x000000ffff147224 */ /* 0x000fe400078e00ff */
[----:B------:R-:W-:Y:S02]  /*6e50*/  IMAD.MOV.U32 R4, RZ, RZ, R10 ;  /* 0x000000ffff047224 */ /* 0x000fe400078e000a */
[----:B------:R-:W-:Y:S02]  /*6e60*/  IMAD.MOV.U32 R5, RZ, RZ, R0 ;  /* 0x000000ffff057224 */ /* 0x000fe400078e0000 */
[----:B------:R-:W-:-:S07]  /*6e70*/  IMAD.MOV.U32 R6, RZ, RZ, R12 ;  /* 0x000000ffff067224 */ /* 0x000fce00078e000c */
.L_x_154:
[----:B------:R-:W0:Y:S01]  /*6e80*/  S2R R14, SR_CgaCtaId ;  /* 0x00000000000e7919 */ /* 0x000e220000008800 */
[----:B------:R-:W-:Y:S01]  /*6e90*/  MOV R7, 0x400 ;  /* 0x0000040000077802 */ /* 0x000fe20000000f00 */
[----:B------:R-:W1:Y:S03]  /*6ea0*/  @!P2 LDC R9, c[0x0][0x500] ;  /* 0x00014000ff09ab82 */ /* 0x000e660000000800 */
[----:B0-----:R-:W-:Y:S02]  /*6eb0*/  LEA R21, R14, R7, 0x18 ;  /* 0x000000070e157211 */ /* 0x001fe400078ec0ff */
[----:B------:R-:W-:-:S03]  /*6ec0*/  SHF.L.U32 R7, R5, 0x1f, RZ ;  /* 0x0000001f05077819 */ /* 0x000fc600000006ff */
[----:B------:R-:W-:-:S04]  /*6ed0*/  IMAD R14, R6, 0x8, R21 ;  /* 0x00000008060e7824 */ /* 0x000fc800078e0215 */
[----:B------:R-:W0:Y:S02]  /*6ee0*/  SYNCS.PHASECHK.TRANS64.TRYWAIT P1, [R14+URZ+0x78], R7 ;  /* 0x000078070e0075a7 */ /* 0x000e24000802017f */
[----:B01----:R-:W-:Y:S05]  /*6ef0*/  @!P1 BRA `(.L_x_151) ;  /* 0x0000001000fc9947 */ /* 0x003fea0003800000 */
.L_x_182:
[----:B0-----:R-:W-:Y:S01]  /*6f00*/  PRMT R7, R11, 0x9910, RZ ;  /* 0x000099100b077816 */ /* 0x001fe200000000ff */
[----:B------:R0:W-:Y:S03]  /*6f10*/  @!P2 SYNCS.ARRIVE.TRANS64 RZ, [R14+URZ], R9 ;  /* 0x000000090effa9a7 */ /* 0x0001e6000800003f */
[----:B------:R-:W-:-:S13]  /*6f20*/  ISETP.NE.AND P1, PT, R7, 0x2, PT ;  /* 0x000000020700780c */ /* 0x000fda0003f25270 */
[----:B0-----:R-:W-:Y:S05]  /*6f30*/  @P1 BRA `(.L_x_152) ;  /* 0x0000000000041947 */ /* 0x001fea0003800000 */
[----:B------:R-:W-:Y:S01]  /*6f40*/  BPT.TRAP 0x1 ;  /* 0x000000040000795c */ /* 0x000fe20000300000 */
.L_x_152:
[----:B------:R-:W-:Y:S05]  /*6f50*/  @P0 BRA `(.L_x_153) ;  /* 0x0000000000040947 */ /* 0x000fea0003800000 */
[----:B------:R-:W-:Y:S01]  /*6f60*/  BPT.TRAP 0x1 ;  /* 0x000000040000795c */ /* 0x000fe20000300000 */
.L_x_153:
[--C-:B------:R-:W-:Y:S01]  /*6f70*/  IMAD R7, R6, 0x2000, R21.reuse ;  /* 0x0000200006077824 */ /* 0x100fe200078e0215 */
[----:B------:R-:W-:Y:S01]  /*6f80*/  R2UR UR9, R14 ;  /* 0x000000000e0972ca */ /* 0x000fe200000e0000 */
[----:B------:R-:W-:Y:S01]  /*6f90*/  IMAD R21, R6, 0x1c00, R21 ;  /* 0x00001c0006157824 */ /* 0x000fe200078e0215 */
[----:B------:R-:W-:Y:S01]  /*6fa0*/  UIADD3 UR4, UP0, UR22, 0xf0, URZ ;  /* 0x000000f016047890 */ /* 0x000fe2000ff1e03f */
[----:B------:R-:W-:Y:S01]  /*6fb0*/  VIADD R4, R4, 0xffffffff ;  /* 0xffffffff04047836 */ /* 0x000fe20000000000 */
[----:B------:R-:W-:Y:S01]  /*6fc0*/  R2UR UR5, R7 ;  /* 0x00000000070572ca */ /* 0x000fe200000e0000 */
[----:B------:R-:W-:Y:S01]  /*6fd0*/  UIADD3 UR24, UP1, UR22, 0x1f0, URZ ;  /* 0x000001f016187890 */ /* 0x000fe2000ff3e03f */
[----:B------:R-:W-:Y:S01]  /*6fe0*/  R2UR UR8, R21 ;  /* 0x00000000150872ca */ /* 0x000fe200000e0000 */
[----:B------:R-:W-:Y:S01]  /*6ff0*/  VIADD R6, R6, 0x1 ;  /* 0x0000000106067836 */ /* 0x000fe20000000000 */
[----:B------:R-:W-:Y:S01]  /*7000*/  R2UR UR11, R18 ;  /* 0x00000000120b72ca */ /* 0x000fe200000e0000 */
[----:B------:R-:W-:Y:S01]  /*7010*/  UIADD3.X UR25, URZ, UR23, URZ, UP1, !UPT ;  /* 0x000000173f197290 */ /* 0x000fe20008ffe43f */
[----:B------:R-:W-:Y:S01]  /*7020*/  R2UR UR10, R20 ;  /* 0x00000000140a72ca */ /* 0x000fe200000e0000 */
[----:B------:R-:W-:Y:S01]  /*7030*/  UMOV UR6, 0x0 ;  /* 0x0000000000067882 */ /* 0x000fe20000000000 */
[----:B------:R-:W-:Y:S01]  /*7040*/  R2UR UR12, R8 ;  /* 0x00000000080c72ca */ /* 0x000fe200000e0000 */
[----:B------:R-:W-:Y:S01]  /*7050*/  UMOV UR7, 0x10000000 ;  /* 0x1000000000077882 */ /* 0x000fe20000000000 */
[----:B------:R-:W-:Y:S01]  /*7060*/  R2UR UR19, R15 ;  /* 0x000000000f1372ca */ /* 0x000fe200000e0000 */
[----:B------:R-:W-:Y:S01]  /*7070*/  VIADD R20, R20, 0x20 ;  /* 0x0000002014147836 */ /* 0x000fe20000000000 */
[----:B------:R-:W-:Y:S01]  /*7080*/  ISETP.GT.AND P3, PT, R4, 0x1, PT ;  /* 0x000000010400780c */ /* 0x000fe20003f64270 */
[----:B------:R-:W-:Y:S01]  /*7090*/  UIADD3 UR14, UR5, 0x200, URZ ;  /* 0x00000200050e7890 */ /* 0x000fe2000fffe03f */
[----:B------:R-:W-:Y:S01]  /*70a0*/  ISETP.NE.AND P1, PT, R6, 0xf, PT ;  /* 0x0000000f0600780c */ /* 0x000fe20003f25270 */
[----:B------:R-:W-:-:S02]  /*70b0*/  UIADD3.X UR5, URZ, UR23, URZ, UP0, !UPT ;  /* 0x000000173f057290 */ /* 0x000fc400087fe43f */
[----:B------:R-:W-:Y:S01]  /*70c0*/  UIADD3 UR15, UR8, 0x1e200, URZ ;  /* 0x0001e200080f7890 */ /* 0x000fe2000fffe03f */
[----:B------:R-:W-:Y:S02]  /*70d0*/  SEL R14, RZ, 0x1, P1 ;  /* 0x00000001ff0e7807 */ /* 0x000fe40000800000 */
[----:B------:R-:W-:Y:S01]  /*70e0*/  UMOV UR8, UR14 ;  /* 0x0000000e00087c82 */ /* 0x000fe20008000000 */
[----:B------:R-:W-:Y:S02]  /*70f0*/  SEL R6, R6, RZ, P1 ;  /* 0x000000ff06067207 */ /* 0x000fe40000800000 */
[----:B------:R-:W-:Y:S01]  /*7100*/  LOP3.LUT R5, R5, R14, RZ, 0x3c, !PT ;  /* 0x0000000e05057212 */ /* 0x000fe200078e3cff */
[----:B------:R0:W-:Y:S02]  /*7110*/  UTMALDG.3D [UR8], [UR4], desc[UR6] ;  /* 0x00000608040075b4 */ /* 0x0001e40008011000 */
[----:B0-----:R-:W-:Y:S01]  /*7120*/  UMOV UR8, UR15 ;  /* 0x0000000f00087c82 */ /* 0x001fe20008000000 */
[----:B------:R-:W-:-:S02]  /*7130*/  UMOV UR11, UR19 ;  /* 0x00000013000b7c82 */ /* 0x000fc40008000000 */
[----:B------:R0:W-:Y:S02]  /*7140*/  UTMALDG.3D [UR8], [UR24], desc[UR6] ;  /* 0x00000608180075b4 */ /* 0x0001e40008011000 */
[----:B0-----:R-:W-:Y:S05]  /*7150*/  @P3 BRA `(.L_x_154) ;  /* 0xfffffffc00483947 */ /* 0x001fea000383ffff */
.L_x_150:
[----:B------:R-:W-:Y:S05]  /*7160*/  BSYNC B1 ;  /* 0x0000000000017941 */ /* 0x000fea0003800000 */
.L_x_149:
[----:B------:R-:W-:Y:S01]  /*7170*/  LOP3.LUT P3, RZ, R13, 0xff, RZ, 0xc0, !PT ;  /* 0x000000ff0dff7812 */ /* 0x000fe2000786c0ff */
[----:B------:R-:W-:Y:S01]  /*7180*/  IMAD.IADD R12, R3, 0x1, R12 ;  /* 0x00000001030c7824 */ /* 0x000fe200078e020c */
[----:B------:R-:W-:Y:S01]  /*7190*/  IADD3 R16, P4, R16, UR20, RZ ;  /* 0x0000001410107c10 */ /* 0x000fe2000ff9e0ff */
[----:B------:R-:W-:Y:S01]  /*71a0*/  ULDC.64 UR4, c[0x0][0x650] ;  /* 0x0001940000047ab9 */ /* 0x000fe20000000a00 */
[----:B------:R-:W-:Y:S01]  /*71b0*/  BSSY B1, `(.L_x_155) ;  /* 0x000006a000017945 */ /* 0x000fe20003800000 */
[----:B------:R-:W-:Y:S01]  /*71c0*/  IMAD.MOV.U32 R9, RZ, RZ, -0x1 ;  /* 0xffffffffff097424 */ /* 0x000fe200078e00ff */
[----:B------:R-:W-:Y:S01]  /*71d0*/  ISETP.GT.U32.AND P1, PT, R12, 0xe, PT ;  /* 0x0000000e0c00780c */ /* 0x000fe20003f24070 */
[----:B------:R-:W-:Y:S01]  /*71e0*/  IMAD.MOV.U32 R8, RZ, RZ, -0x1 ;  /* 0xffffffffff087424 */ /* 0x000fe200078e00ff */
[----:B------:R-:W-:Y:S02]  /*71f0*/  IADD3.X R17, R17, UR13, RZ, P4, !PT ;  /* 0x0000000d11117c10 */ /* 0x000fe4000a7fe4ff */
[----:B------:R-:W-:-:S02]  /*7200*/  ISETP.LT.U32.AND P1, PT, R3, 0xf, P1 ;  /* 0x0000000f0300780c */ /* 0x000fc40000f21070 */
[----:B------:R-:W-:Y:S01]  /*7210*/  PRMT R13, RZ, 0x7610, R13 ;  /* 0x00007610ff0d7816 */ /* 0x000fe2000000000d */
[----:B------:R-:W0:Y:S01]  /*7220*/  @P3 S2R R5, SR_CgaCtaId ;  /* 0x0000000000053919 */ /* 0x000e220000008800 */
[----:B------:R-:W-:-:S04]  /*7230*/  @P3 MOV R4, 0x400 ;  /* 0x0000040000043802 */ /* 0x000fc80000000f00 */
[----:B0-----:R-:W-:Y:S01]  /*7240*/  @P3 LEA R6, R5, R4, 0x18 ;  /* 0x0000000405063211 */ /* 0x001fe200078ec0ff */
[----:B------:R-:W-:-:S03]  /*7250*/  IMAD.WIDE.U32 R4, R12, -0x77777777, RZ ;  /* 0x888888890c047825 */ /* 0x000fc600078e00ff */
[----:B------:R0:W-:Y:S01]  /*7260*/  @P3 SYNCS.ARRIVE.TRANS64.A1T0 RZ, [R6+URZ+0x108], RZ ;  /* 0x000108ff06ff39a7 */ /* 0x0001e2000810003f */
[----:B------:R-:W-:Y:S02]  /*7270*/  ISETP.GE.U32.AND P3, PT, R3, 0xf, PT ;  /* 0x0000000f0300780c */ /* 0x000fe40003f66070 */
[----:B------:R-:W-:Y:S02]  /*7280*/  SHF.R.U32.HI R7, RZ, 0x3, R5 ;  /* 0x00000003ff077819 */ /* 0x000fe40000011605 */
[----:B------:R-:W-:Y:S02]  /*7290*/  SEL R5, RZ, 0x1, !P1 ;  /* 0x00000001ff057807 */ /* 0x000fe40004800000 */
[----:B------:R-:W-:Y:S01]  /*72a0*/  ISETP.GE.U32.AND P1, PT, R16, UR4, PT ;  /* 0x0000000410007c0c */ /* 0x000fe2000bf26070 */
[----:B------:R-:W-:Y:S01]  /*72b0*/  IMAD R12, R7, -0xf, R12 ;  /* 0xfffffff1070c7824 */ /* 0x000fe200078e020c */
[----:B------:R-:W-:Y:S02]  /*72c0*/  LOP3.LUT R0, R0, R5, RZ, 0x3c, !PT ;  /* 0x0000000500007212 */ /* 0x000fe400078e3cff */
[----:B------:R-:W-:-:S02]  /*72d0*/  ISETP.GE.U32.AND.EX P1, PT, R17, UR5, PT, P1 ;  /* 0x0000000511007c0c */ /* 0x000fc4000bf26110 */
[----:B------:R-:W-:Y:S02]  /*72e0*/  PRMT R4, RZ, 0x7610, R4 ;  /* 0x00007610ff047816 */ /* 0x000fe40000000004 */
[----:B------:R-:W-:Y:S01]  /*72f0*/  @P3 LOP3.LUT R0, R0, 0x1, R7, 0x78, !PT ;  /* 0x0000000100003812 */ /* 0x000fe200078e7807 */
[----:B------:R-:W-:-:S08]  /*7300*/  IMAD.MOV.U32 R7, RZ, RZ, -0x1 ;  /* 0xffffffffff077424 */ /* 0x000fd000078e00ff */
[----:B0-----:R-:W-:Y:S05]  /*7310*/  @P1 BRA `(.L_x_156) ;  /* 0x00000004004c1947 */ /* 0x001fea0003800000 */
[----:B------:R-:W-:Y:S01]  /*7320*/  ULDC.64 UR4, c[0x0][0x628] ;  /* 0x00018a0000047ab9 */ /* 0x000fe20000000a00 */
[----:B------:R-:W0:Y:S01]  /*7330*/  S2R R15, SR_CTAID.X ;  /* 0x00000000000f7919 */ /* 0x000e220000002500 */
[----:B------:R-:W-:Y:S01]  /*7340*/  ISETP.NE.U32.AND P1, PT, RZ, UR4, PT ;  /* 0x00000004ff007c0c */ /* 0x000fe2000bf25070 */
[----:B------:R-:W-:Y:S01]  /*7350*/  ULDC UR7, c[0x0][0x630] ;  /* 0x00018c0000077ab9 */ /* 0x000fe20000000800 */
[----:B------:R-:W-:Y:S01]  /*7360*/  IMAD.MOV.U32 R4, RZ, RZ, R16 ;  /* 0x000000ffff047224 */ /* 0x000fe200078e0010 */
[----:B------:R-:W1:Y:S01]  /*7370*/  S2R R14, SR_CTAID.Y ;  /* 0x00000000000e7919 */ /* 0x000e620000002600 */
[----:B------:R-:W-:Y:S01]  /*7380*/  ISETP.NE.AND.EX P1, PT, RZ, UR5, PT, P1 ;  /* 0x00000005ff007c0c */ /* 0x000fe2000bf25310 */
[----:B------:R-:W-:-:S12]  /*7390*/  IMAD.MOV.U32 R5, RZ, RZ, R17 ;  /* 0x000000ffff057224 */ /* 0x000fd800078e0011 */
[----:B------:R-:W-:Y:S05]  /*73a0*/  @!P1 BRA `(.L_x_157) ;  /* 0x0000000000289947 */ /* 0x000fea0003800000 */
[----:B------:R-:W-:Y:S02]  /*73b0*/  ULDC UR6, c[0x0][0x634] ;  /* 0x00018d0000067ab9 */ /* 0x000fe40000000800 */
[----:B------:R-:W-:-:S05]  /*73c0*/  IADD3 R9, P1, R16, UR6, RZ ;  /* 0x0000000610097c10 */ /* 0x000fca000ff3e0ff */
[----:B------:R-:W-:-:S04]  /*73d0*/  IMAD.X R21, RZ, RZ, R17, P1 ;  /* 0x000000ffff157224 */ /* 0x000fc800008e0611 */
[----:B------:R-:W-:-:S04]  /*73e0*/  IMAD.WIDE.U32 R6, R21, UR4, RZ ;  /* 0x0000000415067c25 */ /* 0x000fc8000f8e00ff */
[----:B------:R-:W-:-:S04]  /*73f0*/  IMAD.WIDE.U32 R6, P1, R9, UR5, R6 ;  /* 0x0000000509067c25 */ /* 0x000fc8000f820006 */
[----:B------:R-:W-:-:S04]  /*7400*/  IMAD.WIDE.U32 R8, R9, UR4, RZ ;  /* 0x0000000409087c25 */ /* 0x000fc8000f8e00ff */
[----:B------:R-:W-:Y:S01]  /*7410*/  IMAD.X R5, RZ, RZ, RZ, P1 ;  /* 0x000000ffff057224 */ /* 0x000fe200008e06ff */
[----:B------:R-:W-:Y:S01]  /*7420*/  IADD3 RZ, P1, R9, R6, RZ ;  /* 0x0000000609ff7210 */ /* 0x000fe20007f3e0ff */
[----:B------:R-:W-:-:S04]  /*7430*/  IMAD.MOV.U32 R4, RZ, RZ, R7 ;  /* 0x000000ffff047224 */ /* 0x000fc800078e0007 */
[----:B------:R-:W-:-:S08]  /*7440*/  IMAD.WIDE.U32.X R4, R21, UR5, R4, P1 ;  /* 0x0000000515047c25 */ /* 0x000fd000088e0404 */
.L_x_157:
[--C-:B------:R-:W-:Y:S01]  /*7450*/  SHF.R.U64 R8, R4, UR7, R5.reuse ;  /* 0x0000000704087c19 */ /* 0x100fe20008001205 */
[----:B------:R-:W-:Y:S01]  /*7460*/  ULDC.64 UR4, c[0x0][0x620] ;  /* 0x0001880000047ab9 */ /* 0x000fe20000000a00 */
[----:B------:R-:W-:Y:S01]  /*7470*/  SHF.R.U32.HI R4, RZ, UR7, R5 ;  /* 0x00000007ff047c19 */ /* 0x000fe20008011605 */
[----:B------:R-:W2:Y:S01]  /*7480*/  LDC R24, c[0x0][0x144] ;  /* 0x00005100ff187b82 */ /* 0x000ea20000000800 */
[----:B------:R-:W-:Y:S01]  /*7490*/  IADD3 R7, P1, RZ, -R8, RZ ;  /* 0x80000008ff077210 */ /* 0x000fe20007f3e0ff */
[----:B------:R-:W-:Y:S01]  /*74a0*/  ULDC.64 UR8, c[0x0][0x640] ;  /* 0x0001900000087ab9 */ /* 0x000fe20000000a00 */
[----:B0-----:R-:W-:Y:S01]  /*74b0*/  I2FP.F32.U32 R9, R15 ;  /* 0x0000000f00097245 */ /* 0x001fe20000201000 */
[----:B------:R-:W-:Y:S02]  /*74c0*/  ULDC UR6, c[0x0][0x608] ;  /* 0x0001820000067ab9 */ /* 0x000fe40000000800 */
[----:B------:R-:W-:Y:S01]  /*74d0*/  IMAD.X R4, RZ, RZ, ~R4, P1 ;  /* 0x000000ffff047224 */ /* 0x000fe200008e0e04 */
[----:B------:R-:W-:Y:S01]  /*74e0*/  ISETP.NE.U32.AND P1, PT, RZ, UR8, PT ;  /* 0x00000008ff007c0c */ /* 0x000fe2000bf25070 */
[----:B------:R-:W0:Y:S02]  /*74f0*/  LDC R21, c[0x0][0x148] ;  /* 0x00005200ff157b82 */ /* 0x000e240000000800 */
[----:B------:R-:W-:Y:S01]  /*7500*/  IMAD R6, R4, UR4, RZ ;  /* 0x0000000404067c24 */ /* 0x000fe2000f8e02ff */
[----:B------:R-:W-:Y:S01]  /*7510*/  ISETP.NE.AND.EX P1, PT, RZ, UR9, PT, P1 ;  /* 0x00000009ff007c0c */ /* 0x000fe2000bf25310 */
[----:B------:R-:W-:Y:S01]  /*7520*/  IMAD.WIDE.U32 R4, R7, UR4, R16 ;  /* 0x0000000407047c25 */ /* 0x000fe2000f8e0010 */
[----:B------:R-:W-:-:S03]  /*7530*/  ULDC UR4, c[0x0][0x150] ;  /* 0x0000540000047ab9 */ /* 0x000fc60000000800 */
[----:B------:R-:W-:Y:S02]  /*7540*/  IMAD R7, R7, UR5, R6 ;  /* 0x0000000507077c24 */ /* 0x000fe4000f8e0206 */
[----:B------:R-:W-:Y:S01]  /*7550*/  FMUL R6, R9, UR4 ;  /* 0x0000000409067c20 */ /* 0x000fe20008400000 */
[----:B------:R-:W-:Y:S01]  /*7560*/  ULDC UR4, c[0x0][0x618] ;  /* 0x0001860000047ab9 */ /* 0x000fe20000000800 */
[----:B------:R-:W-:Y:S01]  /*7570*/  ULDC UR5, c[0x0][0x154] ;  /* 0x0000550000057ab9 */ /* 0x000fe20000000800 */
[----:B------:R-:W-:-:S03]  /*7580*/  IMAD.IADD R5, R5, 0x1, R7 ;  /* 0x0000000105057824 */ /* 0x000fc600078e0207 */
[----:B------:R-:W3:Y:S02]  /*7590*/  F2I.U32.TRUNC.NTZ R6, R6 ;  /* 0x0000000600067305 */ /* 0x000ee4000020f000 */
[----:B------:R-:W-:Y:S02]  /*75a0*/  SHF.R.U64 R9, R4, UR4, R5 ;  /* 0x0000000404097c19 */ /* 0x000fe40008001205 */
[----:B-1----:R-:W-:-:S05]  /*75b0*/  I2FP.F32.U32 R4, R14 ;  /* 0x0000000e00047245 */ /* 0x002fca0000201000 */
[----:B------:R-:W-:Y:S01]  /*75c0*/  FMUL R22, R4, UR5 ;  /* 0x0000000504167c20 */ /* 0x000fe20008400000 */
[----:B------:R-:W-:Y:S01]  /*75d0*/  SHF.R.U32.HI R4, RZ, UR4, R5 ;  /* 0x00000004ff047c19 */ /* 0x000fe20008011605 */
[----:B------:R-:W-:-:S03]  /*75e0*/  ULDC UR4, c[0x0][0x658] ;  /* 0x0001960000047ab9 */ /* 0x000fc60000000800 */
[--C-:B------:R-:W-:Y:S01]  /*75f0*/  SHF.R.U64 R20, R9, UR6, R4.reuse ;  /* 0x0000000609147c19 */ /* 0x100fe20008001204 */
[----:B------:R-:W1:Y:S01]  /*7600*/  F2I.U32.TRUNC.NTZ R22, R22 ;  /* 0x0000001600167305 */ /* 0x000e62000020f000 */
[----:B------:R-:W-:Y:S01]  /*7610*/  SHF.R.U32.HI R5, RZ, UR6, R4 ;  /* 0x00000006ff057c19 */ /* 0x000fe20008011604 */
[----:B---3--:R-:W-:-:S03]  /*7620*/  IMAD.MOV R6, RZ, RZ, -R6 ;  /* 0x000000ffff067224 */ /* 0x008fc600078e0a06 */
[----:B------:R-:W-:Y:S01]  /*7630*/  SHF.R.U64 R18, R20, UR4, R5 ;  /* 0x0000000414127c19 */ /* 0x000fe20008001205 */
[----:B--2---:R-:W-:Y:S01]  /*7640*/  IMAD R15, R24, R6, R15 ;  /* 0x00000006180f7224 */ /* 0x004fe200078e020f */
[----:B------:R-:W-:-:S03]  /*7650*/  SHF.R.U32.HI R23, RZ, UR4, R5 ;  /* 0x00000004ff177c19 */ /* 0x000fc60008011605 */
[----:B------:R-:W-:Y:S02]  /*7660*/  IMAD.MOV.U32 R4, RZ, RZ, R18 ;  /* 0x000000ffff047224 */ /* 0x000fe400078e0012 */
[----:B------:R-:W-:Y:S01]  /*7670*/  IMAD.MOV.U32 R5, RZ, RZ, R23 ;  /* 0x000000ffff057224 */ /* 0x000fe200078e0017 */
[----:B-1----:R-:W-:Y:S06]  /*7680*/  @!P1 BRA `(.L_x_158) ;  /* 0x0000000000289947 */ /* 0x002fec0003800000 */
[----:B------:R-:W-:Y:S02]  /*7690*/  ULDC UR4, c[0x0][0x64c] ;  /* 0x0001930000047ab9 */ /* 0x000fe40000000800 */
[----:B------:R-:W-:-:S05]  /*76a0*/  IADD3 R5, P1, R18, UR4, RZ ;  /* 0x0000000412057c10 */ /* 0x000fca000ff3e0ff */
[----:B------:R-:W-:-:S04]  /*76b0*/  IMAD.X R23, RZ, RZ, R23, P1 ;  /* 0x000000ffff177224 */ /* 0x000fc800008e0617 */
[----:B------:R-:W-:-:S04]  /*76c0*/  IMAD.WIDE.U32 R6, R23, UR8, RZ ;  /* 0x0000000817067c25 */ /* 0x000fc8000f8e00ff */
[----:B------:R-:W-:-:S04]  /*76d0*/  IMAD.WIDE.U32 R6, P1, R5, UR9, R6 ;  /* 0x0000000905067c25 */ /* 0x000fc8000f820006 */
[----:B------:R-:W-:-:S04]  /*76e0*/  IMAD.WIDE.U32 R4, R5, UR8, RZ ;  /* 0x0000000805047c25 */ /* 0x000fc8000f8e00ff */
[----:B------:R-:W-:Y:S01]  /*76f0*/  IMAD.MOV.U32 R4, RZ, RZ, R7 ;  /* 0x000000ffff047224 */ /* 0x000fe200078e0007 */
[----:B------:R-:W-:Y:S01]  /*7700*/  IADD3 RZ, P3, R5, R6, RZ ;  /* 0x0000000605ff7210 */ /* 0x000fe20007f7e0ff */
[----:B------:R-:W-:-:S04]  /*7710*/  IMAD.X R5, RZ, RZ, RZ, P1 ;  /* 0x000000ffff057224 */ /* 0x000fc800008e06ff */
[----:B------:R-:W-:-:S08]  /*7720*/  IMAD.WIDE.U32.X R4, R23, UR9, R4, P3 ;  /* 0x0000000917047c25 */ /* 0x000fd000098e0404 */
.L_x_158:
[----:B------:R-:W-:Y:S01]  /*7730*/  ISETP.NE.AND P1, PT, R2, 0x1, PT ;  /* 0x000000010200780c */ /* 0x000fe20003f25270 */
[----:B------:R-:W-:Y:S01]  /*7740*/  ULDC UR4, c[0x0][0x648] ;  /* 0x0001920000047ab9 */ /* 0x000fe20000000800 */
[----:B------:R-:W-:Y:S01]  /*7750*/  LOP3.LUT R20, R20, UR17, RZ, 0xc0, !PT ;  /* 0x0000001114147c12 */ /* 0x000fe2000f8ec0ff */
[----:B------:R-:W-:Y:S01]  /*7760*/  IMAD.MOV R22, RZ, RZ, -R22 ;  /* 0x000000ffff167224 */ /* 0x000fe200078e0a16 */
[----:B------:R-:W-:Y:S01]  /*7770*/  SHF.R.U64 R5, R4, UR4, R5 ;  /* 0x0000000404057c19 */ /* 0x000fe20008001205 */
[----:B------:R-:W-:Y:S01]  /*7780*/  ULDC UR4, c[0x0][0x638] ;  /* 0x00018e0000047ab9 */ /* 0x000fe20000000800 */
[----:B------:R-:W-:Y:S01]  /*7790*/  LOP3.LUT R9, R9, UR16, RZ, 0xc0, !PT ;  /* 0x0000001009097c12 */ /* 0x000fe2000f8ec0ff */
[----:B------:R-:W-:Y:S01]  /*77a0*/  ULDC UR5, c[0x0][0x610] ;  /* 0x0001840000057ab9 */ /* 0x000fe20000000800 */
[----:B------:R-:W-:Y:S02]  /*77b0*/  IMAD.MOV.U32 R4, RZ, RZ, 0x1 ;  /* 0x00000001ff047424 */ /* 0x000fe400078e00ff */
[----:B------:R-:W-:-:S02]  /*77c0*/  IMAD.MOV R7, RZ, RZ, -R5 ;  /* 0x000000ffff077224 */ /* 0x000fc400078e0a05 */
[----:B------:R-:W-:Y:S02]  /*77d0*/  IMAD R20, R5, UR18, R20 ;  /* 0x0000001205147c24 */ /* 0x000fe4000f8e0214 */
[----:B0-----:R-:W-:Y:S02]  /*77e0*/  @P1 IMAD R15, R21, R22, R14 ;  /* 0x00000016150f1224 */ /* 0x001fe400078e020e */
[----:B------:R-:W-:Y:S01]  /*77f0*/  IMAD R18, R7, UR4, R18 ;  /* 0x0000000407127c24 */ /* 0x000fe2000f8e0212 */
[----:B------:R-:W-:Y:S01]  /*7800*/  ULDC UR4, c[0x0][0x600] ;  /* 0x0001800000047ab9 */ /* 0x000fe20000000800 */
[----:B------:R-:W-:Y:S02]  /*7810*/  IMAD R15, R20, UR5, R15 ;  /* 0x00000005140f7c24 */ /* 0x000fe4000f8e020f */
[----:B------:R-:W-:-:S05]  /*7820*/  IMAD R18, R18, UR4, R9 ;  /* 0x0000000412127c24 */ /* 0x000fca000f8e0209 */
[----:B------:R-:W-:Y:S02]  /*7830*/  SEL R9, R18, R15, !P1 ;  /* 0x0000000f12097207 */ /* 0x000fe40004800000 */
[----:B------:R-:W-:-:S07]  /*7840*/  SEL R7, R15, R18, !P1 ;  /* 0x000000120f077207 */ /* 0x000fce0004800000 */
.L_x_156:
[----:B------:R-:W-:Y:S05]  /*7850*/  BSYNC B1 ;  /* 0x0000000000017941 */ /* 0x000fea0003800000 */
.L_x_155:
[----:B------:R-:W-:-:S13]  /*7860*/  LOP3.LUT P1, RZ, R4, 0xff, RZ, 0xc0, !PT ;  /* 0x000000ff04ff7812 */ /* 0x000fda000782c0ff */
[----:B------:R-:W-:Y:S05]  /*7870*/  @P1 BRA `(.L_x_159) ;  /* 0xfffffff4004c1947 */ /* 0x000fea000383ffff */
[----:B------:R-:W-:Y:S05]  /*7880*/  BSYNC B0 ;  /* 0x0000000000007941 */ /* 0x000fea0003800000 */
.L_x_147:
[----:B------:R-:W-:-:S03]  /*7890*/  UMOV UR4, 0xffffffff ;  /* 0xffffffff00047882 */ /* 0x000fc60000000000 */
[----:B------:R-:W-:Y:S05]  /*78a0*/  BRA.DIV UR4, `(.L_x_160) ;  /* 0x0000000a04a47947 */ /* 0x000fea000b800000 */
[----:B------:R-:W-:-:S13]  /*78b0*/  ELECT P6, URZ, PT ;  /* 0x00000000003f782f */ /* 0x000fda00038c0000 */
.L_x_185:
[----:B------:R-:W-:Y:S04]  /*78c0*/  BSSY B0, `(.L_x_161) ;  /* 0x000008e000007945 */ /* 0x000fe80003800000 */
[----:B------:R-:W-:Y:S05]  /*78d0*/  @!P6 BRA `(.L_x_162) ;  /* 0x000000080030e947 */ /* 0x000fea0003800000 */
[----:B------:R-:W-:-:S04]  /*78e0*/  LOP3.LUT R19, R19, 0x2, RZ, 0xfc, !PT ;  /* 0x0000000213137812 */ /* 0x000fc800078efcff */
[----:B------:R-:W-:-:S13]  /*78f0*/  ISETP.NE.AND P0, PT, R19, 0x3, PT ;  /* 0x000000031300780c */ /* 0x000fda0003f05270 */
[----:B------:R-:W-:Y:S05]  /*7900*/  @!P0 BRA `(.L_x_163) ;  /* 0x0000000000048947 */ /* 0x000fea0003800000 */
[----:B------:R-:W-:Y:S01]  /*7910*/  BPT.TRAP 0x1 ;  /* 0x000000040000795c */ /* 0x000fe20000300000 */
.L_x_163:
[----:B------:R-:W0:Y:S01]  /*7920*/  S2R R3, SR_CgaCtaId ;  /* 0x0000000000037919 */ /* 0x000e220000008800 */
[----:B------:R-:W-:-:S04]  /*7930*/  MOV R2, 0x400 ;  /* 0x0000040000027802 */ /* 0x000fc80000000f00 */
[----:B0-----:R-:W-:Y:S02]  /*7940*/  LEA R3, R3, R2, 0x18 ;  /* 0x0000000203037211 */ /* 0x001fe400078ec0ff */
[----:B------:R-:W-:-:S03]  /*7950*/  SHF.L.U32 R2, R0, 0x1f, RZ ;  /* 0x0000001f00027819 */ /* 0x000fc600000006ff */
[----:B------:R-:W-:-:S04]  /*7960*/  VIADD R3, R3, 0x78 ;  /* 0x0000007803037836 */ /* 0x000fc80000000000 */
[C---:B------:R-:W-:Y:S02]  /*7970*/  IMAD R7, R12.reuse, 0x8, R3 ;  /* 0x000000080c077824 */ /* 0x040fe400078e0203 */
[----:B------:R-:W-:Y:S02]  /*7980*/  VIADD R12, R12, 0x1 ;  /* 0x000000010c0c7836 */ /* 0x000fe40000000000 */
[----:B------:R-:W0:Y:S03]  /*7990*/  SYNCS.PHASECHK.TRANS64.TRYWAIT P0, [R7+URZ], R2 ;  /* 0x00000002070075a7 */ /* 0x000e26000800017f */
[----:B------:R-:W-:-:S04]  /*79a0*/  ISETP.NE.AND P1, PT, R12, 0xf, PT ;  /* 0x0000000f0c00780c */ /* 0x000fc80003f25270 */
[----:B------:R-:W-:Y:S02]  /*79b0*/  SEL R5, RZ, 0x1, P1 ;  /* 0x00000001ff057807 */ /* 0x000fe40000800000 */
[----:B------:R-:W-:Y:S02]  /*79c0*/  SEL R12, R12, RZ, P1 ;  /* 0x000000ff0c0c7207 */ /* 0x000fe40000800000 */
[----:B------:R-:W-:-:S03]  /*79d0*/  LOP3.LUT R5, R0, R5, RZ, 0x3c, !PT ;  /* 0x0000000500057212 */ /* 0x000fc600078e3cff */
[----:B------:R-:W-:Y:S01]  /*79e0*/  IMAD R9, R12, 0x8, R3 ;  /* 0x000000080c097824 */ /* 0x000fe200078e0203 */
[----:B------:R-:W-:Y:S01]  /*79f0*/  SHF.L.U32 R4, R5, 0x1f, RZ ;  /* 0x0000001f05047819 */ /* 0x000fe200000006ff */
[----:B0-----:R-:W-:Y:S06]  /*7a00*/  @!P0 BRA `(.L_x_164) ;  /* 0x00000008006c8947 */ /* 0x001fec0003800000 */
.L_x_186:
[----:B------:R-:W1:Y:S01]  /*7a10*/  SYNCS.PHASECHK.TRANS64.TRYWAIT P0, [R9+URZ], R4 ;  /* 0x00000004090075a7 */ /* 0x000e62000800017f */
[----:B------:R-:W-:-:S05]  /*7a20*/  VIADD R0, R12, 0x1 ;  /* 0x000000010c007836 */ /* 0x000fca0000000000 */
[----:B------:R-:W-:-:S04]  /*7a30*/  ISETP.NE.AND P1, PT, R0, 0xf, PT ;  /* 0x0000000f0000780c */ /* 0x000fc80003f25270 */
[----:B0-----:R-:W-:Y:S02]  /*7a40*/  SEL R2, RZ, 0x1, P1 ;  /* 0x00000001ff027807 */ /* 0x001fe40000800000 */
[----:B------:R-:W-:Y:S02]  /*7a50*/  SEL R0, R0, RZ, P1 ;  /* 0x000000ff00007207 */ /* 0x000fe40000800000 */
[----:B------:R-:W-:-:S03]  /*7a60*/  LOP3.LUT R7, R5, R2, RZ, 0x3c, !PT ;  /* 0x0000000205077212 */ /* 0x000fc600078e3cff */
[----:B------:R-:W-:Y:S01]  /*7a70*/  IMAD R6, R0, 0x8, R3 ;  /* 0x0000000800067824 */ /* 0x000fe200078e0203 */
[----:B------:R-:W-:Y:S01]  /*7a80*/  SHF.L.U32 R5, R7, 0x1f, RZ ;  /* 0x0000001f07057819 */ /* 0x000fe200000006ff */
[----:B-1----:R-:W-:Y:S06]  /*7a90*/  @!P0 BRA `(.L_x_165) ;  /* 0x00000008005c8947 */ /* 0x002fec0003800000 */
.L_x_187:
[----:B------:R-:W1:Y:S01]  /*7aa0*/  SYNCS.PHASECHK.TRANS64.TRYWAIT P0, [R6+URZ], R5 ;  /* 0x00000005060075a7 */ /* 0x000e62000800017f */
[----:B------:R-:W-:-:S05]  /*7ab0*/  VIADD R0, R0, 0x1 ;  /* 0x0000000100007836 */ /* 0x000fca0000000000 */
[----:B------:R-:W-:-:S04]  /*7ac0*/  ISETP.NE.AND P1, PT, R0, 0xf, PT ;  /* 0x0000000f0000780c */ /* 0x000fc80003f25270 */
[----:B------:R-:W-:Y:S02]  /*7ad0*/  SEL R2, RZ, 0x1, P1 ;  /* 0x00000001ff027807 */ /* 0x000fe40000800000 */
[----:B------:R-:W-:Y:S02]  /*7ae0*/  SEL R0, R0, RZ, P1 ;  /* 0x000000ff00007207 */ /* 0x000fe40000800000 */
[----:B------:R-:W-:-:S03]  /*7af0*/  LOP3.LUT R7, R7, R2, RZ, 0x3c, !PT ;  /* 0x0000000207077212 */ /* 0x000fc600078e3cff */
[----:B0-----:R-:W-:Y:S01]  /*7b00*/  IMAD R9, R0, 0x8, R3 ;  /* 0x0000000800097824 */ /* 0x001fe200078e0203 */
[----:B------:R-:W-:Y:S01]  /*7b10*/  SHF.L.U32 R4, R7, 0x1f, RZ ;  /* 0x0000001f07047819 */ /* 0x000fe200000006ff */
[----:B-1----:R-:W-:Y:S06]  /*7b20*/  @!P0 BRA `(.L_x_166) ;  /* 0x00000008004c8947 */ /* 0x002fec0003800000 */
.L_x_188:
        /* <DEDUP_REMOVED lines=9> */
.L_x_189:
        /* <DEDUP_REMOVED lines=9> */
.L_x_190:
        /* <DEDUP_REMOVED lines=9> */
.L_x_191:
        /* <DEDUP_REMOVED lines=9> */
.L_x_192:
        /* <DEDUP_REMOVED lines=9> */
.L_x_193:
        /* <DEDUP_REMOVED lines=9> */
.L_x_194:
        /* <DEDUP_REMOVED lines=9> */
.L_x_195:
        /* <DEDUP_REMOVED lines=9> */
.L_x_196:
        /* <DEDUP_REMOVED lines=9> */
.L_x_197:
        /* <DEDUP_REMOVED lines=9> */
.L_x_198:
[----:B------:R-:W1:Y:S01]  /*80d0*/  SYNCS.PHASECHK.TRANS64.TRYWAIT P0, [R9+URZ], R4 ;  /* 0x00000004090075a7 */ /* 0x000e62000800017f */
[----:B------:R-:W-:-:S05]  /*80e0*/  VIADD R0, R0, 0x1 ;  /* 0x0000000100007836 */ /* 0x000fca0000000000 */
[----:B------:R-:W-:-:S04]  /*80f0*/  ISETP.NE.AND P1, PT, R0, 0xf, PT ;  /* 0x0000000f0000780c */ /* 0x000fc80003f25270 */
[----:B------:R-:W-:Y:S02]  /*8100*/  SEL R2, RZ, 0x1, P1 ;  /* 0x00000001ff027807 */ /* 0x000fe40000800000 */
[----:B------:R-:W-:Y:S02]  /*8110*/  SEL R0, R0, RZ, P1 ;  /* 0x000000ff00007207 */ /* 0x000fe40000800000 */
[----:B------:R-:W-:Y:S01]  /*8120*/  LOP3.LUT R2, R7, R2, RZ, 0x3c, !PT ;  /* 0x0000000207027212 */ /* 0x000fe200078e3cff */
[----:B-1----:R-:W-:Y:S06]  /*8130*/  @!P0 BRA `(.L_x_177) ;  /* 0x0000000400a48947 */ /* 0x002fec0003800000 */
.L_x_199:
[----:B------:R-:W-:Y:S01]  /*8140*/  IMAD R3, R0, 0x8, R3 ;  /* 0x0000000800037824 */ /* 0x000fe200078e0203 */
[----:B------:R-:W-:-:S07]  /*8150*/  SHF.L.U32 R0, R2, 0x1f, RZ ;  /* 0x0000001f02007819 */ /* 0x000fce00000006ff */
.L_x_178:
[----:B--2---:R2:W3:Y:S02]  /*8160*/  SYNCS.PHASECHK.TRANS64.TRYWAIT P0, [R3+URZ], R0 ;  /* 0x00000000030075a7 */ /* 0x0044e4000800017f */
[----:B---3--:R-:W-:Y:S05]  /*8170*/  @!P0 NANOSLEEP.SYNCS 0x989680 ;  /* 0x009896800000895d */ /* 0x008fea0003900000 */
[----:B------:R-:W3:Y:S02]  /*8180*/  @!P0 SYNCS.PHASECHK.TRANS64 P0, [R3+URZ], R0 ;  /* 0x00000000030085a7 */ /* 0x000ee4000800007f */
[----:B---3--:R-:W-:Y:S05]  /*8190*/  @!P0 BRA `(.L_x_178) ;  /* 0xfffffffc00f08947 */ /* 0x008fea000383ffff */
.L_x_162:
[----:B------:R-:W-:Y:S05]  /*81a0*/  BSYNC B0 ;  /* 0x0000000000007941 */ /* 0x000fea0003800000 */
.L_x_161:
[----:B------:R-:W-:Y:S05]  /*81b0*/  EXIT ;  /* 0x000000000000794d */ /* 0x000fea0003800000 */
.L_x_18:
[----:B---3--:R3:W4:Y:S02]  /*81c0*/  SYNCS.PHASECHK.TRANS64.TRYWAIT P1, [R3+URZ], R0 ;  /* 0x00000000030075a7 */ /* 0x008724000802017f */
[----:B----4-:R-:W-:Y:S05]  /*81d0*/  @!P1 NANOSLEEP.SYNCS 0x989680 ;  /* 0x009896800000995d */ /* 0x010fea0003900000 */
[----:B------:R-:W4:Y:S02]  /*81e0*/  @!P1 SYNCS.PHASECHK.TRANS64 P1, [R3+URZ], R0 ;  /* 0x00000000030095a7 */ /* 0x000f24000802007f */
[----:B----4-:R-:W-:Y:S05]  /*81f0*/  @!P1 BRA `(.L_x_18) ;  /* 0xfffffffc00f09947 */ /* 0x010fea000383ffff */
[----:B------:R-:W-:Y:S05]  /*8200*/  BRA `(.L_x_17) ;  /* 0xffffff9000647947 */ /* 0x000fea000383ffff */
.L_x_23:
[----:B-1----:R-:W-:-:S04]  /*8210*/  IMAD.U32 R5, RZ, RZ, UR8 ;  /* 0x00000008ff057e24 */ /* 0x002fc8000f8e00ff */
[----:B------:R1:W2:Y:S03]  /*8220*/  SYNCS.PHASECHK.TRANS64.TRYWAIT P1, [R5+URZ], R4 ;  /* 0x00000004050075a7 */ /* 0x0002a6000802017f */
[----:B--2---:R-:W-:Y:S05]  /*8230*/  @!P1 NANOSLEEP.SYNCS 0x989680 ;  /* 0x009896800000995d */ /* 0x004fea0003900000 */
[----:B------:R-:W2:Y:S02]  /*8240*/  @!P1 SYNCS.PHASECHK.TRANS64 P1, [R5+URZ], R4 ;  /* 0x00000004050095a7 */ /* 0x000ea4000802007f */
[----:B--2---:R-:W-:Y:S05]  /*8250*/  @!P1 BRA `(.L_x_23) ;  /* 0xfffffffc00ec9947 */ /* 0x004fea000383ffff */
[----:B------:R-:W-:Y:S05]  /*8260*/  BRA `(.L_x_22) ;  /* 0xffffff9800347947 */ /* 0x000fea000383ffff */
.L_x_148:
[----:B------:R-:W-:Y:S01]  /*8270*/  BSSY B1, `(.L_x_179) ;  /* 0x0000006000017945 */ /* 0x000fe20003800000 */
[----:B------:R-:W-:-:S07]  /*8280*/  IMAD.MOV.U32 R15, RZ, RZ, -0x1 ;  /* 0xffffffffff0f7424 */ /* 0x000fce00078e00ff */
[----:B------:R-:W-:Y:S05]  /*8290*/  WARPSYNC.COLLECTIVE R15, `(.L_x_180) ;  /* 0x000000000f0c7348 */ /* 0x000fea0003c00000 */
[----:B------:R-:W-:Y:S02]  /*82a0*/  ELECT P6, UR62, PT ;  /* 0x00000000003e782f */ /* 0x000fe400038c0000 */
[----:B------:R-:W-:Y:S01]  /*82b0*/  MOV R14, UR62 ;  /* 0x0000003e000e7c02 */ /* 0x000fe20008000f00 */
[----:B------:R-:W-:Y:S10]  /*82c0*/  ENDCOLLECTIVE ;  /* 0x000000000000791b */ /* 0x000ff40003800000 */
.L_x_180:
[----:B------:R-:W-:Y:S05]  /*82d0*/  BSYNC B1 ;  /* 0x0000000000017941 */ /* 0x000fea0003800000 */
.L_x_179:
[----:B------:R-:W-:Y:S05]  /*82e0*/  BRA `(.L_x_181) ;  /* 0xffffffe800bc7947 */ /* 0x000fea000383ffff */
.L_x_151:
[----:B0-----:R0:W1:Y:S02]  /*82f0*/  SYNCS.PHASECHK.TRANS64.TRYWAIT P1, [R14+URZ+0x78], R7 ;  /* 0x000078070e0075a7 */ /* 0x001064000802017f */
[----:B-1----:R-:W-:Y:S05]  /*8300*/  @!P1 NANOSLEEP.SYNCS 0x989680 ;  /* 0x009896800000995d */ /* 0x002fea0003900000 */
[----:B------:R-:W1:Y:S02]  /*8310*/  @!P1 SYNCS.PHASECHK.TRANS64 P1, [R14+URZ+0x78], R7 ;  /* 0x000078070e0095a7 */ /* 0x000e64000802007f */
[----:B-1----:R-:W-:Y:S05]  /*8320*/  @!P1 BRA `(.L_x_151) ;  /* 0xfffffffc00f09947 */ /* 0x002fea000383ffff */
[----:B------:R-:W-:Y:S05]  /*8330*/  BRA `(.L_x_182) ;  /* 0xffffffe800f07947 */ /* 0x000fea000383ffff */
.L_x_160:
[----:B------:R-:W-:Y:S01]  /*8340*/  BSSY B0, `(.L_x_183) ;  /* 0x0000006000007945 */ /* 0x000fe20003800000 */
[----:B------:R-:W-:-:S07]  /*8350*/  IMAD.MOV.U32 R15, RZ, RZ, -0x1 ;  /* 0xffffffffff0f7424 */ /* 0x000fce00078e00ff */
[----:B------:R-:W-:Y:S05]  /*8360*/  WARPSYNC.COLLECTIVE R15, `(.L_x_184) ;  /* 0x000000000f0c7348 */ /* 0x000fea0003c00000 */
[----:B------:R-:W-:Y:S02]  /*8370*/  ELECT P6, UR62, PT ;  /* 0x00000000003e782f */ /* 0x000fe400038c0000 */
[----:B------:R-:W-:Y:S01]  /*8380*/  MOV R14, UR62 ;  /* 0x0000003e000e7c02 */ /* 0x000fe20008000f00 */
[----:B------:R-:W-:Y:S10]  /*8390*/  ENDCOLLECTIVE ;  /* 0x000000000000791b */ /* 0x000ff40003800000 */
.L_x_184:
[----:B------:R-:W-:Y:S05]  /*83a0*/  BSYNC B0 ;  /* 0x0000000000007941 */ /* 0x000fea0003800000 */
.L_x_183:
[----:B------:R-:W-:Y:S05]  /*83b0*/  BRA `(.L_x_185) ;  /* 0xfffffff400407947 */ /* 0x000fea000383ffff */
.L_x_164:
[----:B0-----:R0:W1:Y:S02]  /*83c0*/  SYNCS.PHASECHK.TRANS64.TRYWAIT P0, [R7+URZ], R2 ;  /* 0x00000002070075a7 */ /* 0x001064000800017f */
[----:B-1----:R-:W-:Y:S05]  /*83d0*/  @!P0 NANOSLEEP.SYNCS 0x989680 ;  /* 0x009896800000895d */ /* 0x002fea0003900000 */
[----:B------:R-:W1:Y:S02]  /*83e0*/  @!P0 SYNCS.PHASECHK.TRANS64 P0, [R7+URZ], R2 ;  /* 0x00000002070085a7 */ /* 0x000e64000800007f */
[----:B-1----:R-:W-:Y:S05]  /*83f0*/  @!P0 BRA `(.L_x_164) ;  /* 0xfffffffc00f08947 */ /* 0x002fea000383ffff */
[----:B------:R-:W-:Y:S05]  /*8400*/  BRA `(.L_x_186) ;  /* 0xfffffff400807947 */ /* 0x000fea000383ffff */
.L_x_165:
[----:B0-----:R0:W1:Y:S02]  /*8410*/  SYNCS.PHASECHK.TRANS64.TRYWAIT P0, [R9+URZ], R4 ;  /* 0x00000004090075a7 */ /* 0x001064000800017f */
[----:B-1----:R-:W-:Y:S05]  /*8420*/  @!P0 NANOSLEEP.SYNCS 0x989680 ;  /* 0x009896800000895d */ /* 0x002fea0003900000 */
[----:B------:R-:W1:Y:S02]  /*8430*/  @!P0 SYNCS.PHASECHK.TRANS64 P0, [R9+URZ], R4 ;  /* 0x00000004090085a7 */ /* 0x000e64000800007f */
[----:B-1----:R-:W-:Y:S05]  /*8440*/  @!P0 BRA `(.L_x_165) ;  /* 0xfffffffc00f08947 */ /* 0x002fea000383ffff */
[----:B------:R-:W-:Y:S05]  /*8450*/  BRA `(.L_x_187) ;  /* 0xfffffff400907947 */ /* 0x000fea000383ffff */
.L_x_166:
[----:B0-----:R0:W1:Y:S02]  /*8460*/  SYNCS.PHASECHK.TRANS64.TRYWAIT P0, [R6+URZ], R5 ;  /* 0x00000005060075a7 */ /* 0x001064000800017f */
[----:B-1----:R-:W-:Y:S05]  /*8470*/  @!P0 NANOSLEEP.SYNCS 0x989680 ;  /* 0x009896800000895d */ /* 0x002fea0003900000 */
[----:B------:R-:W1:Y:S02]  /*8480*/  @!P0 SYNCS.PHASECHK.TRANS64 P0, [R6+URZ], R5 ;  /* 0x00000005060085a7 */ /* 0x000e64000800007f */
[----:B-1----:R-:W-:Y:S05]  /*8490*/  @!P0 BRA `(.L_x_166) ;  /* 0xfffffffc00f08947 */ /* 0x002fea000383ffff */
[----:B------:R-:W-:Y:S05]  /*84a0*/  BRA `(.L_x_188) ;  /* 0xfffffff400a07947 */ /* 0x000fea000383ffff */
.L_x_167:
[----:B0-----:R0:W1:Y:S02]  /*84b0*/  SYNCS.PHASECHK.TRANS64.TRYWAIT P0, [R9+URZ], R4 ;  /* 0x00000004090075a7 */ /* 0x001064000800017f */
[----:B-1----:R-:W-:Y:S05]  /*84c0*/  @!P0 NANOSLEEP.SYNCS 0x989680 ;  /* 0x009896800000895d */ /* 0x002fea0003900000 */
[----:B------:R-:W1:Y:S02]  /*84d0*/  @!P0 SYNCS.PHASECHK.TRANS64 P0, [R9+URZ], R4 ;  /* 0x00000004090085a7 */ /* 0x000e64000800007f */
[----:B-1----:R-:W-:Y:S05]  /*84e0*/  @!P0 BRA `(.L_x_167) ;  /* 0xfffffffc00f08947 */ /* 0x002fea000383ffff */
[----:B------:R-:W-:Y:S05]  /*84f0*/  BRA `(.L_x_189) ;  /* 0xfffffff400b07947 */ /* 0x000fea000383ffff */
.L_x_168:
[----:B0-----:R0:W1:Y:S02]  /*8500*/  SYNCS.PHASECHK.TRANS64.TRYWAIT P0, [R6+URZ], R5 ;  /* 0x00000005060075a7 */ /* 0x001064000800017f */
[----:B-1----:R-:W-:Y:S05]  /*8510*/  @!P0 NANOSLEEP.SYNCS 0x989680 ;  /* 0x009896800000895d */ /* 0x002fea0003900000 */
[----:B------:R-:W1:Y:S02]  /*8520*/  @!P0 SYNCS.PHASECHK.TRANS64 P0, [R6+URZ], R5 ;  /* 0x00000005060085a7 */ /* 0x000e64000800007f */
[----:B-1----:R-:W-:Y:S05]  /*8530*/  @!P0 BRA `(.L_x_168) ;  /* 0xfffffffc00f08947 */ /* 0x002fea000383ffff */
[----:B------:R-:W-:Y:S05]  /*8540*/  BRA `(.L_x_190) ;  /* 0xfffffff400c07947 */ /* 0x000fea000383ffff */
.L_x_169:
[----:B0-----:R0:W1:Y:S02]  /*8550*/  SYNCS.PHASECHK.TRANS64.TRYWAIT P0, [R9+URZ], R4 ;  /* 0x00000004090075a7 */ /* 0x001064000800017f */
[----:B-1----:R-:W-:Y:S05]  /*8560*/  @!P0 NANOSLEEP.SYNCS 0x989680 ;  /* 0x009896800000895d */ /* 0x002fea0003900000 */
[----:B------:R-:W1:Y:S02]  /*8570*/  @!P0 SYNCS.PHASECHK.TRANS64 P0, [R9+URZ], R4 ;  /* 0x00000004090085a7 */ /* 0x000e64000800007f */
[----:B-1----:R-:W-:Y:S05]  /*8580*/  @!P0 BRA `(.L_x_169) ;  /* 0xfffffffc00f08947 */ /* 0x002fea000383ffff */
[----:B------:R-:W-:Y:S05]  /*8590*/  BRA `(.L_x_191) ;  /* 0xfffffff400d07947 */ /* 0x000fea000383ffff */
.L_x_170:
[----:B0-----:R0:W1:Y:S02]  /*85a0*/  SYNCS.PHASECHK.TRANS64.TRYWAIT P0, [R6+URZ], R5 ;  /* 0x00000005060075a7 */ /* 0x001064000800017f */
[----:B-1----:R-:W-:Y:S05]  /*85b0*/  @!P0 NANOSLEEP.SYNCS 0x989680 ;  /* 0x009896800000895d */ /* 0x002fea0003900000 */
[----:B------:R-:W1:Y:S02]  /*85c0*/  @!P0 SYNCS.PHASECHK.TRANS64 P0, [R6+URZ], R5 ;  /* 0x00000005060085a7 */ /* 0x000e64000800007f */
[----:B-1----:R-:W-:Y:S05]  /*85d0*/  @!P0 BRA `(.L_x_170) ;  /* 0xfffffffc00f08947 */ /* 0x002fea000383ffff */
[----:B------:R-:W-:Y:S05]  /*85e0*/  BRA `(.L_x_192) ;  /* 0xfffffff400e07947 */ /* 0x000fea000383ffff */
.L_x_171:
[----:B0-----:R0:W1:Y:S02]  /*85f0*/  SYNCS.PHASECHK.TRANS64.TRYWAIT P0, [R9+URZ], R4 ;  /* 0x00000004090075a7 */ /* 0x001064000800017f */
[----:B-1----:R-:W-:Y:S05]  /*8600*/  @!P0 NANOSLEEP.SYNCS 0x989680 ;  /* 0x009896800000895d */ /* 0x002fea0003900000 */
[----:B------:R-:W1:Y:S02]  /*8610*/  @!P0 SYNCS.PHASECHK.TRANS64 P0, [R9+URZ], R4 ;  /* 0x00000004090085a7 */ /* 0x000e64000800007f */
[----:B-1----:R-:W-:Y:S05]  /*8620*/  @!P0 BRA `(.L_x_171) ;  /* 0xfffffffc00f08947 */ /* 0x002fea000383ffff */
[----:B------:R-:W-:Y:S05]  /*8630*/  BRA `(.L_x_193) ;  /* 0xfffffff400f07947 */ /* 0x000fea000383ffff */
.L_x_172:
[----:B0-----:R0:W1:Y:S02]  /*8640*/  SYNCS.PHASECHK.TRANS64.TRYWAIT P0, [R6+URZ], R5 ;  /* 0x00000005060075a7 */ /* 0x001064000800017f */
[----:B-1----:R-:W-:Y:S05]  /*8650*/  @!P0 NANOSLEEP.SYNCS 0x989680 ;  /* 0x009896800000895d */ /* 0x002fea0003900000 */
[----:B------:R-:W1:Y:S02]  /*8660*/  @!P0 SYNCS.PHASECHK.TRANS64 P0, [R6+URZ], R5 ;  /* 0x00000005060085a7 */ /* 0x000e64000800007f */
[----:B-1----:R-:W-:Y:S05]  /*8670*/  @!P0 BRA `(.L_x_172) ;  /* 0xfffffffc00f08947 */ /* 0x002fea000383ffff */
[----:B------:R-:W-:Y:S05]  /*8680*/  BRA `(.L_x_194) ;  /* 0xfffffff800007947 */ /* 0x000fea000383ffff */
.L_x_173:
[----:B0-----:R0:W1:Y:S02]  /*8690*/  SYNCS.PHASECHK.TRANS64.TRYWAIT P0, [R9+URZ], R4 ;  /* 0x00000004090075a7 */ /* 0x001064000800017f */
[----:B-1----:R-:W-:Y:S05]  /*86a0*/  @!P0 NANOSLEEP.SYNCS 0x989680 ;  /* 0x009896800000895d */ /* 0x002fea0003900000 */
[----:B------:R-:W1:Y:S02]  /*86b0*/  @!P0 SYNCS.PHASECHK.TRANS64 P0, [R9+URZ], R4 ;  /* 0x00000004090085a7 */ /* 0x000e64000800007f */
[----:B-1----:R-:W-:Y:S05]  /*86c0*/  @!P0 BRA `(.L_x_173) ;  /* 0xfffffffc00f08947 */ /* 0x002fea000383ffff */
[----:B------:R-:W-:Y:S05]  /*86d0*/  BRA `(.L_x_195) ;  /* 0xfffffff800107947 */ /* 0x000fea000383ffff */
.L_x_174:
[----:B0-----:R0:W1:Y:S02]  /*86e0*/  SYNCS.PHASECHK.TRANS64.TRYWAIT P0, [R6+URZ], R5 ;  /* 0x00000005060075a7 */ /* 0x001064000800017f */
[----:B-1----:R-:W-:Y:S05]  /*86f0*/  @!P0 NANOSLEEP.SYNCS 0x989680 ;  /* 0x009896800000895d */ /* 0x002fea0003900000 */
[----:B------:R-:W1:Y:S02]  /*8700*/  @!P0 SYNCS.PHASECHK.TRANS64 P0, [R6+URZ], R5 ;  /* 0x00000005060085a7 */ /* 0x000e64000800007f */
[----:B-1----:R-:W-:Y:S05]  /*8710*/  @!P0 BRA `(.L_x_174) ;  /* 0xfffffffc00f08947 */ /* 0x002fea000383ffff */
[----:B------:R-:W-:Y:S05]  /*8720*/  BRA `(.L_x_196) ;  /* 0xfffffff800207947 */ /* 0x000fea000383ffff */
.L_x_175:
[----:B0-----:R0:W1:Y:S02]  /*8730*/  SYNCS.PHASECHK.TRANS64.TRYWAIT P0, [R9+URZ], R4 ;  /* 0x00000004090075a7 */ /* 0x001064000800017f */
[----:B-1----:R-:W-:Y:S05]  /*8740*/  @!P0 NANOSLEEP.SYNCS 0x989680 ;  /* 0x009896800000895d */ /* 0x002fea0003900000 */
[----:B------:R-:W1:Y:S02]  /*8750*/  @!P0 SYNCS.PHASECHK.TRANS64 P0, [R9+URZ], R4 ;  /* 0x00000004090085a7 */ /* 0x000e64000800007f */
[----:B-1----:R-:W-:Y:S05]  /*8760*/  @!P0 BRA `(.L_x_175) ;  /* 0xfffffffc00f08947 */ /* 0x002fea000383ffff */
[----:B------:R-:W-:Y:S05]  /*8770*/  BRA `(.L_x_197) ;  /* 0xfffffff800307947 */ /* 0x000fea000383ffff */
.L_x_176:
[----:B0-----:R0:W1:Y:S02]  /*8780*/  SYNCS.PHASECHK.TRANS64.TRYWAIT P0, [R6+URZ], R5 ;  /* 0x00000005060075a7 */ /* 0x001064000800017f */
[----:B-1----:R-:W-:Y:S05]  /*8790*/  @!P0 NANOSLEEP.SYNCS 0x989680 ;  /* 0x009896800000895d */ /* 0x002fea0003900000 */
[----:B------:R-:W1:Y:S02]  /*87a0*/  @!P0 SYNCS.PHASECHK.TRANS64 P0, [R6+URZ], R5 ;  /* 0x00000005060085a7 */ /* 0x000e64000800007f */
[----:B-1----:R-:W-:Y:S05]  /*87b0*/  @!P0 BRA `(.L_x_176) ;  /* 0xfffffffc00f08947 */ /* 0x002fea000383ffff */
[----:B------:R-:W-:Y:S05]  /*87c0*/  BRA `(.L_x_198) ;  /* 0xfffffff800407947 */ /* 0x000fea000383ffff */
.L_x_177:
[----:B-1----:R1:W2:Y:S02]  /*87d0*/  SYNCS.PHASECHK.TRANS64.TRYWAIT P0, [R9+URZ], R4 ;  /* 0x00000004090075a7 */ /* 0x0022a4000800017f */
[----:B--2---:R-:W-:Y:S05]  /*87e0*/  @!P0 NANOSLEEP.SYNCS 0x989680 ;  /* 0x009896800000895d */ /* 0x004fea0003900000 */
[----:B------:R-:W2:Y:S02]  /*87f0*/  @!P0 SYNCS.PHASECHK.TRANS64 P0, [R9+URZ], R4 ;  /* 0x00000004090085a7 */ /* 0x000ea4000800007f */
[----:B--2---:R-:W-:Y:S05]  /*8800*/  @!P0 BRA `(.L_x_177) ;  /* 0xfffffffc00f08947 */ /* 0x004fea000383ffff */
[----:B------:R-:W-:Y:S05]  /*8810*/  BRA `(.L_x_199) ;  /* 0xfffffff800487947 */ /* 0x000fea000383ffff */
.L_x_200:
[----:B------:R-:W-:-:S00]  /*8820*/  BRA `(.L_x_200) ;  /* 0xfffffffc00fc7947 */ /* 0x000fc0000383ffff */
[----:B------:R-:W-:-:S00]  /*8830*/  NOP ;  /* 0x0000000000007918 */ /* 0x000fc00000000000 */
        /* <DEDUP_REMOVED lines=12> */
.L_x_201:


//--------------------- .nv.global.init           --------------------------
	.section	.nv.global.init,"aw",@progbits
.nv.global.init:
	.type		$str$22,@object
	.size		$str$22,($str$23 - $str$22)
$str$22:
        /*0000*/ 	.byte	0x6b, 0x5f, 0x74, 0x69, 0x6c, 0x65, 0x5f, 0x63, 0x6f, 0x75, 0x6e, 0x74, 0x20, 0x3e, 0x3d, 0x20
        /*0010*/ 	.byte	0x31, 0x00
	.type		$str$23,@object
	.size		$str$23,(__unnamed_1 - $str$23)
$str$23:
        /*0012*/ 	.byte	0x2f, 0x74, 0x6d, 0x70, 0x2f, 0x63, 0x75, 0x74, 0x6c, 0x61, 0x73, 0x73, 0x5f, 0x73, 0x77, 0x65
        /*0022*/ 	.byte	0x65, 0x70, 0x5f, 0x73, 0x72, 0x63, 0x2f, 0x69, 0x6e, 0x63, 0x6c, 0x75, 0x64, 0x65, 0x2f, 0x63
        /*0032*/ 	.byte	0x75, 0x74, 0x6c, 0x61, 0x73, 0x73, 0x2f, 0x67, 0x65, 0x6d, 0x6d, 0x2f, 0x63, 0x6f, 0x6c, 0x6c
        /*0042*/ 	.byte	0x65, 0x63, 0x74, 0x69, 0x76, 0x65, 0x2f, 0x73, 0x6d, 0x39, 0x30, 0x5f, 0x6d, 0x6d, 0x61, 0x5f
        /*0052*/ 	.byte	0x74, 0x6d, 0x61, 0x5f, 0x67, 0x6d, 0x6d, 0x61, 0x5f, 0x73, 0x73, 0x5f, 0x77, 0x61, 0x72, 0x70
        /*0062*/ 	.byte	0x73, 0x70, 0x65, 0x63, 0x69, 0x61, 0x6c, 0x69, 0x7a, 0x65, 0x64, 0x2e, 0x68, 0x70, 0x70, 0x00
	.type		__unnamed_1,@object
	.size		__unnamed_1,(.L_0 - __unnamed_1)
__unnamed_1:
        /*0072*/ 	.byte	0x76, 0x6f, 0x69, 0x64, 0x20, 0x63, 0x75, 0x74, 0x6c, 0x61, 0x73, 0x73, 0x3a, 0x3a, 0x67, 0x65
        /* <DEDUP_REMOVED lines=180> */
        /*0bc2*/ 	.byte	0x74, 0x79, 0x5d, 0x00
.L_0:


//--------------------- .nv.shared._ZN7cutlass13device_kernelINS_4gemm6kernel13GemmUniversalIN4cute5tupleIJiiiiEEENS1_10collective13CollectiveMmaINS1_34MainloopSm90TmaGmmaWarpSpecializedILi15ENS5_IJNS4_1CILi1EEESB_SB_EEENS1_35KernelTmaWarpSpecializedCooperativeEEENS5_IJNSA_ILi128EEENSA_ILi112EEENSA_ILi32EEEEEENS_10bfloat16_tENS5_IJlSB_lEEESJ_SK_NS4_8TiledMMAINS4_8MMA_AtomIJNS4_4SM904GMMA27MMA_64x16x16_F32BF16BF16_SSILNSO_5MajorE0ELSQ_0ELNSO_7ScaleInE1ELSR_1EEEEEENS4_6LayoutINS5_IJNSA_ILi2EEESB_SB_EEENS5_IJSB_NSA_ILi0EEESX_EEEEENS5_IJNS4_10UnderscoreES10_S10_EEEEENS4_13SM90_TMA_LOADENS4_14ComposedLayoutINS4_7SwizzleILi2ELi4ELi3EEENS4_18smem_ptr_flag_bitsILi16EEENSU_INS5_IJNSA_ILi8EEESH_EEENS5_IJSH_SB_EEEEEEEvNS4_8identityES13_S1D_vS1E_EENS_8epilogue10collective6detail29Sm90TmaWarpSpecializedAdapterINS1H_15DefaultEpilogueISJ_SK_SK_NS1G_6thread17LinearCombinationISJ_Li1EffLNS1L_9ScaleType4KindE0ELNS_15FloatRoundStyleE2ESJ_EENS1_15EpilogueDefaultEEEEEvvEEEEvNT_6ParamsE --------------------------
	.section	.nv.shared._ZN7cutlass13device_kernelINS_4gemm6kernel13GemmUniversalIN4cute5tupleIJiiiiEEENS1_10collective13CollectiveMmaINS1_34MainloopSm90TmaGmmaWarpSpecializedILi15ENS5_IJNS4_1CILi1EEESB_SB_EEENS1_35KernelTmaWarpSpecializedCooperativeEEENS5_IJNSA_ILi128EEENSA_ILi112EEENSA_ILi32EEEEEENS_10bfloat16_tENS5_IJlSB_lEEESJ_SK_NS4_8TiledMMAINS4_8MMA_AtomIJNS4_4SM904GMMA27MMA_64x16x16_F32BF16BF16_SSILNSO_5MajorE0ELSQ_0ELNSO_7ScaleInE1ELSR_1EEEEEENS4_6LayoutINS5_IJNSA_ILi2EEESB_SB_EEENS5_IJSB_NSA_ILi0EEESX_EEEEENS5_IJNS4_10UnderscoreES10_S10_EEEEENS4_13SM90_TMA_LOADENS4_14ComposedLayoutINS4_7SwizzleILi2ELi4ELi3EEENS4_18smem_ptr_flag_bitsILi16EEENSU_INS5_IJNSA_ILi8EEESH_EEENS5_IJSH_SB_EEEEEEEvNS4_8identityES13_S1D_vS1E_EENS_8epilogue10collective6detail29Sm90TmaWarpSpecializedAdapterINS1H_15DefaultEpilogueISJ_SK_SK_NS1G_6thread17LinearCombinationISJ_Li1EffLNS1L_9ScaleType4KindE0ELNS_15FloatRoundStyleE2ESJ_EENS1_15EpilogueDefaultEEEEEvvEEEEvNT_6ParamsE,"aw",@nobits
	.sectionflags	@""
	.align	16
	.zero		1024


//--------------------- .nv.shared.reserved.0     --------------------------
	.section	.nv.shared.reserved.0,"aw",@nobits
	.weak		__nv_reservedSMEM_offset_0_alias
	.size		__nv_reservedSMEM_offset_0_alias, 0, 0
	.other		__nv_reservedSMEM_offset_0_alias,@"STO_CUDA_RESERVED_SHARED STV_DEFAULT"
__nv_reservedSMEM_offset_0_alias:
	.zero		0


//--------------------- .nv.global                --------------------------
	.section	.nv.global,"aw",@nobits
.nv.global:
	.type		_ZN40_INTERNAL_e54f2fef_4_k_cu_4a494d7c_159824cute1_E,@object
	.size		_ZN40_INTERNAL_e54f2fef_4_k_cu_4a494d7c_159824cute1_E,(_ZN40_INTERNAL_e54f2fef_4_k_cu_4a494d7c_159824cuda3std3__45__cpo6cbeginE - _ZN40_INTERNAL_e54f2fef_4_k_cu_4a494d7c_159824cute1_E)
_ZN40_INTERNAL_e54f2fef_4_k_cu_4a494d7c_159824cute1_E:
	.zero		1
	.type		_ZN40_INTERNAL_e54f2fef_4_k_cu_4a494d7c_159824cuda3std3__45__cpo6cbeginE,@object
	.size		_ZN40_INTERNAL_e54f2fef_4_k_cu_4a494d7c_159824cuda3std3__45__cpo6cbeginE,(_ZN40_INTERNAL_e54f2fef_4_k_cu_4a494d7c_159824cuda3std3__48in_placeE - _ZN40_INTERNAL_e54f2fef_4_k_cu_4a494d7c_159824cuda3std3__45__cpo6cbeginE)
_ZN40_INTERNAL_e54f2fef_4_k_cu_4a494d7c_159824cuda3std3__45__cpo6cbeginE:
	.zero		1
	.type		_ZN40_INTERNAL_e54f2fef_4_k_cu_4a494d7c_159824cuda3std3__48in_placeE,@object
	.size		_ZN40_INTERNAL_e54f2fef_4_k_cu_4a494d7c_159824cuda3std3__48in_placeE,(_ZN40_INTERNAL_e54f2fef_4_k_cu_4a494d7c_159824cuda3std6ranges3__45__cpo9iter_moveE - _ZN40_INTERNAL_e54f2fef_4_k_cu_4a494d7c_159824cuda3std3__48in_placeE)
_ZN40_INTERNAL_e54f2fef_4_k_cu_4a494d7c_159824cuda3std3__48in_placeE:
	.zero		1
	.type		_ZN40_INTERNAL_e54f2fef_4_k_cu_4a494d7c_159824cuda3std6ranges3__45__cpo9iter_moveE,@object
	.size		_ZN40_INTERNAL_e54f2fef_4_k_cu_4a494d7c_159824cuda3std6ranges3__45__cpo9iter_moveE,(_ZN40_INTERNAL_e54f2fef_4_k_cu_4a494d7c_159824cuda3std3__45__cpo5beginE - _ZN40_INTERNAL_e54f2fef_4_k_cu_4a494d7c_159824cuda3std6ranges3__45__cpo9iter_moveE)
_ZN40_INTERNAL_e54f2fef_4_k_cu_4a494d7c_159824cuda3std6ranges3__45__cpo9iter_moveE:
	.zero		1
	.type		_ZN40_INTERNAL_e54f2fef_4_k_cu_4a494d7c_159824cuda3std3__45__cpo5beginE,@object
	.size		_ZN40_INTERNAL_e54f2fef_4_k_cu_4a494d7c_159824cuda3std3__45__cpo5beginE,(_ZN40_INTERNAL_e54f2fef_4_k_cu_4a494d7c_159824cuda3std3__442_GLOBAL__N__e54f2fef_4_k_cu_4a494d7c_159826ignoreE - _ZN40_INTERNAL_e54f2fef_4_k_cu_4a494d7c_159824cuda3std3__45__cpo5beginE)
_ZN40_INTERNAL_e54f2fef_4_k_cu_4a494d7c_159824cuda3std3__45__cpo5beginE:
	.zero		1
	.type		_ZN40_INTERNAL_e54f2fef_4_k_cu_4a494d7c_159824cuda3std3__442_GLOBAL__N__e54f2fef_4_k_cu_4a494d7c_159826ignoreE,@object
	.size		_ZN40_INTERNAL_e54f2fef_4_k_cu_4a494d7c_159824cuda3std3__442_GLOBAL__N__e54f2fef_4_k_cu_4a494d7c_159826ignoreE,(_ZN40_INTERNAL_e54f2fef_4_k_cu_4a494d7c_159824cute7productE - _ZN40_INTERNAL_e54f2fef_4_k_cu_4a494d7c_159824cuda3std3__442_GLOBAL__N__e54f2fef_4_k_cu_4a494d7c_159826ignoreE)
_ZN40_INTERNAL_e54f2fef_4_k_cu_4a494d7c_159824cuda3std3__442_GLOBAL__N__e54f2fef_4_k_cu_4a494d7c_159826ignoreE:
	.zero		1
	.type		_ZN40_INTERNAL_e54f2fef_4_k_cu_4a494d7c_159824cute7productE,@object
	.size		_ZN40_INTERNAL_e54f2fef_4_k_cu_4a494d7c_159824cute7productE,(_ZN40_INTERNAL_e54f2fef_4_k_cu_4a494d7c_159824cuda3std3__45__cpo3endE - _ZN40_INTERNAL_e54f2fef_4_k_cu_4a494d7c_159824cute7productE)
_ZN40_INTERNAL_e54f2fef_4_k_cu_4a494d7c_159824cute7productE:
	.zero		1
	.type		_ZN40_INTERNAL_e54f2fef_4_k_cu_4a494d7c_159824cuda3std3__45__cpo3endE,@object
	.size		_ZN40_INTERNAL_e54f2fef_4_k_cu_4a494d7c_159824cuda3std3__45__cpo3endE,(_ZN40_INTERNAL_e54f2fef_4_k_cu_4a494d7c_159824cuda3std3__419piecewise_constructE - _ZN40_INTERNAL_e54f2fef_4_k_cu_4a494d7c_159824cuda3std3__45__cpo3endE)
_ZN40_INTERNAL_e54f2fef_4_k_cu_4a494d7c_159824cuda3std3__45__cpo3endE:
	.zero		1
	.type		_ZN40_INTERNAL_e54f2fef_4_k_cu_4a494d7c_159824cuda3std3__419piecewise_constructE,@object
	.size		_ZN40_INTERNAL_e54f2fef_4_k_cu_4a494d7c_159824cuda3std3__419piecewise_constructE,(_ZN40_INTERNAL_e54f2fef_4_k_cu_4a494d7c_159824cuda3std3__45__cpo4cendE - _ZN40_INTERNAL_e54f2fef_4_k_cu_4a494d7c_159824cuda3std3__419piecewise_constructE)
_ZN40_INTERNAL_e54f2fef_4_k_cu_4a494d7c_159824cuda3std3__419piecewise_constructE:
	.zero		1
	.type		_ZN40_INTERNAL_e54f2fef_4_k_cu_4a494d7c_159824cuda3std3__45__cpo4cendE,@object
	.size		_ZN40_INTERNAL_e54f2fef_4_k_cu_4a494d7c_159824cuda3std3__45__cpo4cendE,(_ZN40_INTERNAL_e54f2fef_4_k_cu_4a494d7c_159824cuda3std6ranges3__45__cpo4swapE - _ZN40_INTERNAL_e54f2fef_4_k_cu_4a494d7c_159824cuda3std3__45__cpo4cendE)
_ZN40_INTERNAL_e54f2fef_4_k_cu_4a494d7c_159824cuda3std3__45__cpo4cendE:
	.zero		1
	.type		_ZN40_INTERNAL_e54f2fef_4_k_cu_4a494d7c_159824cuda3std6ranges3__45__cpo4swapE,@object
	.size		_ZN40_INTERNAL_e54f2fef_4_k_cu_4a494d7c_159824cuda3std6ranges3__45__cpo4swapE,(.L_8 - _ZN40_INTERNAL_e54f2fef_4_k_cu_4a494d7c_159824cuda3std6ranges3__45__cpo4swapE)
_ZN40_INTERNAL_e54f2fef_4_k_cu_4a494d7c_159824cuda3std6ranges3__45__cpo4swapE:
	.zero		1
.L_8:


//--------------------- .nv.constant0._ZN7cutlass13device_kernelINS_4gemm6kernel13GemmUniversalIN4cute5tupleIJiiiiEEENS1_10collective13CollectiveMmaINS1_34MainloopSm90TmaGmmaWarpSpecializedILi15ENS5_IJNS4_1CILi1EEESB_SB_EEENS1_35KernelTmaWarpSpecializedCooperativeEEENS5_IJNSA_ILi128EEENSA_ILi112EEENSA_ILi32EEEEEENS_10bfloat16_tENS5_IJlSB_lEEESJ_SK_NS4_8TiledMMAINS4_8MMA_AtomIJNS4_4SM904GMMA27MMA_64x16x16_F32BF16BF16_SSILNSO_5MajorE0ELSQ_0ELNSO_7ScaleInE1ELSR_1EEEEEENS4_6LayoutINS5_IJNSA_ILi2EEESB_SB_EEENS5_IJSB_NSA_ILi0EEESX_EEEEENS5_IJNS4_10UnderscoreES10_S10_EEEEENS4_13SM90_TMA_LOADENS4_14ComposedLayoutINS4_7SwizzleILi2ELi4ELi3EEENS4_18smem_ptr_flag_bitsILi16EEENSU_INS5_IJNSA_ILi8EEESH_EEENS5_IJSH_SB_EEEEEEEvNS4_8identityES13_S1D_vS1E_EENS_8epilogue10collective6detail29Sm90TmaWarpSpecializedAdapterINS1H_15DefaultEpilogueISJ_SK_SK_NS1G_6thread17LinearCombinationISJ_Li1EffLNS1L_9ScaleType4KindE0ELNS_15FloatRoundStyleE2ESJ_EENS1_15EpilogueDefaultEEEEEvvEEEEvNT_6ParamsE --------------------------
	.section	.nv.constant0._ZN7cutlass13device_kernelINS_4gemm6kernel13GemmUniversalIN4cute5tupleIJiiiiEEENS1_10collective13CollectiveMmaINS1_34MainloopSm90TmaGmmaWarpSpecializedILi15ENS5_IJNS4_1CILi1EEESB_SB_EEENS1_35KernelTmaWarpSpecializedCooperativeEEENS5_IJNSA_ILi128EEENSA_ILi112EEENSA_ILi32EEEEEENS_10bfloat16_tENS5_IJlSB_lEEESJ_SK_NS4_8TiledMMAINS4_8MMA_AtomIJNS4_4SM904GMMA27MMA_64x16x16_F32BF16BF16_SSILNSO_5MajorE0ELSQ_0ELNSO_7ScaleInE1ELSR_1EEEEEENS4_6LayoutINS5_IJNSA_ILi2EEESB_SB_EEENS5_IJSB_NSA_ILi0EEESX_EEEEENS5_IJNS4_10UnderscoreES10_S10_EEEEENS4_13SM90_TMA_LOADENS4_14ComposedLayoutINS4_7SwizzleILi2ELi4ELi3EEENS4_18smem_ptr_flag_bitsILi16EEENSU_INS5_IJNSA_ILi8EEESH_EEENS5_IJSH_SB_EEEEEEEvNS4_8identityES13_S1D_vS1E_EENS_8epilogue10collective6detail29Sm90TmaWarpSpecializedAdapterINS1H_15DefaultEpilogueISJ_SK_SK_NS1G_6thread17LinearCombinationISJ_Li1EffLNS1L_9ScaleType4KindE0ELNS_15FloatRoundStyleE2ESJ_EENS1_15EpilogueDefaultEEEEEvvEEEEvNT_6ParamsE,"a",@progbits
	.sectionflags	@""
	.align	4
.nv.constant0._ZN7cutlass13device_kernelINS_4gemm6kernel13GemmUniversalIN4cute5tupleIJiiiiEEENS1_10collective13CollectiveMmaINS1_34MainloopSm90TmaGmmaWarpSpecializedILi15ENS5_IJNS4_1CILi1EEESB_SB_EEENS1_35KernelTmaWarpSpecializedCooperativeEEENS5_IJNSA_ILi128EEENSA_ILi112EEENSA_ILi32EEEEEENS_10bfloat16_tENS5_IJlSB_lEEESJ_SK_NS4_8TiledMMAINS4_8MMA_AtomIJNS4_4SM904GMMA27MMA_64x16x16_F32BF16BF16_SSILNSO_5MajorE0ELSQ_0ELNSO_7ScaleInE1ELSR_1EEEEEENS4_6LayoutINS5_IJNSA_ILi2EEESB_SB_EEENS5_IJSB_NSA_ILi0EEESX_EEEEENS5_IJNS4_10UnderscoreES10_S10_EEEEENS4_13SM90_TMA_LOADENS4_14ComposedLayoutINS4_7SwizzleILi2ELi4ELi3EEENS4_18smem_ptr_flag_bitsILi16EEENSU_INS5_IJNSA_ILi8EEESH_EEENS5_IJSH_SB_EEEEEEEvNS4_8identityES13_S1D_vS1E_EENS_8epilogue10collective6detail29Sm90TmaWarpSpecializedAdapterINS1H_15DefaultEpilogueISJ_SK_SK_NS1G_6thread17LinearCombinationISJ_Li1EffLNS1L_9ScaleType4KindE0ELNS_15FloatRoundStyleE2ESJ_EENS1_15EpilogueDefaultEEEEEvvEEEEvNT_6ParamsE:
	.zero		1664


//--------------------- SYMBOLS --------------------------

	.type		.nv.reservedSmem.offset0,@object
	.size		.nv.reservedSmem.offset0,0x4
	.type		__assertfail,@function
